//
// Generated by NVIDIA NVVM Compiler
//
// Compiler Build ID: CL-36424714
// Cuda compilation tools, release 13.0, V13.0.88
// Based on NVVM 20.0.0
//

.version 9.0
.target sm_100
.address_size 64

	// .globl	_Z17blake3_hash_batchPKhjS0_jPhj
.const .align 4 .b8 IV[32] = {103, 230, 9, 106, 133, 174, 103, 187, 114, 243, 110, 60, 58, 245, 79, 165, 127, 82, 14, 81, 140, 104, 5, 155, 171, 217, 131, 31, 25, 205, 224, 91};
.const .align 1 .b8 MSG_SCHEDULE[112] = {0, 1, 2, 3, 4, 5, 6, 7, 8, 9, 10, 11, 12, 13, 14, 15, 2, 6, 3, 10, 7, 0, 4, 13, 1, 11, 12, 5, 9, 14, 15, 8, 3, 4, 10, 12, 13, 2, 7, 14, 6, 5, 9, 0, 11, 15, 8, 1, 10, 7, 12, 9, 14, 3, 13, 15, 4, 0, 11, 2, 5, 8, 1, 6, 12, 13, 9, 11, 15, 10, 14, 8, 7, 2, 5, 3, 0, 1, 6, 4, 9, 14, 11, 5, 8, 12, 15, 1, 13, 3, 0, 10, 2, 6, 4, 7, 11, 15, 5, 0, 1, 9, 8, 6, 14, 10, 2, 12, 3, 4, 7, 13};

.visible .entry _Z17blake3_hash_batchPKhjS0_jPhj(
	.param .u64 .ptr .align 1 _Z17blake3_hash_batchPKhjS0_jPhj_param_0,
	.param .u32 _Z17blake3_hash_batchPKhjS0_jPhj_param_1,
	.param .u64 .ptr .align 1 _Z17blake3_hash_batchPKhjS0_jPhj_param_2,
	.param .u32 _Z17blake3_hash_batchPKhjS0_jPhj_param_3,
	.param .u64 .ptr .align 1 _Z17blake3_hash_batchPKhjS0_jPhj_param_4,
	.param .u32 _Z17blake3_hash_batchPKhjS0_jPhj_param_5
)
{
	.local .align 16 .b8 	__local_depot0[384];
	.reg .b64 	%SP;
	.reg .b64 	%SPL;
	.reg .pred 	%p<26>;
	.reg .b16 	%rs<68>;
	.reg .b32 	%r<504>;
	.reg .b64 	%rd<167>;

	mov.u64 	%SPL, __local_depot0;
	ld.param.u64 	%rd35, [_Z17blake3_hash_batchPKhjS0_jPhj_param_0];
	ld.param.u32 	%r88, [_Z17blake3_hash_batchPKhjS0_jPhj_param_1];
	ld.param.u32 	%r89, [_Z17blake3_hash_batchPKhjS0_jPhj_param_3];
	ld.param.u32 	%r90, [_Z17blake3_hash_batchPKhjS0_jPhj_param_5];
	cvta.to.global.u64 	%rd1, %rd35;
	add.u64 	%rd2, %SPL, 0;
	add.u64 	%rd3, %SPL, 64;
	add.u64 	%rd4, %SPL, 128;
	mov.u32 	%r91, %ctaid.x;
	mov.u32 	%r92, %ntid.x;
	mov.u32 	%r93, %tid.x;
	mad.lo.s32 	%r1, %r91, %r92, %r93;
	setp.ge.u32 	%p1, %r1, %r90;
	@%p1 bra 	$L__BB0_37;
	setp.eq.s32 	%p2, %r88, 0;
	@%p2 bra 	$L__BB0_14;
	setp.lt.u32 	%p3, %r88, 16;
	mov.b32 	%r475, 0;
	@%p3 bra 	$L__BB0_5;
	and.b32  	%r475, %r88, -16;
	neg.s32 	%r473, %r475;
	add.s64 	%rd157, %rd1, 7;
	mov.u64 	%rd158, %rd4;
$L__BB0_4:
	.pragma "nounroll";
	ld.global.u8 	%r96, [%rd157+8];
	ld.global.u8 	%r97, [%rd157+7];
	prmt.b32 	%r98, %r97, %r96, 0x3340U;
	ld.global.u8 	%r99, [%rd157+6];
	ld.global.u8 	%r100, [%rd157+5];
	prmt.b32 	%r101, %r100, %r99, 0x3340U;
	prmt.b32 	%r102, %r101, %r98, 0x5410U;
	ld.global.u8 	%r103, [%rd157+4];
	ld.global.u8 	%r104, [%rd157+3];
	prmt.b32 	%r105, %r104, %r103, 0x3340U;
	ld.global.u8 	%r106, [%rd157+2];
	ld.global.u8 	%r107, [%rd157+1];
	prmt.b32 	%r108, %r107, %r106, 0x3340U;
	prmt.b32 	%r109, %r108, %r105, 0x5410U;
	ld.global.u8 	%r110, [%rd157];
	ld.global.u8 	%r111, [%rd157+-1];
	prmt.b32 	%r112, %r111, %r110, 0x3340U;
	ld.global.u8 	%r113, [%rd157+-2];
	ld.global.u8 	%r114, [%rd157+-3];
	prmt.b32 	%r115, %r114, %r113, 0x3340U;
	prmt.b32 	%r116, %r115, %r112, 0x5410U;
	ld.global.u8 	%r117, [%rd157+-4];
	ld.global.u8 	%r118, [%rd157+-5];
	prmt.b32 	%r119, %r118, %r117, 0x3340U;
	ld.global.u8 	%r120, [%rd157+-6];
	ld.global.u8 	%r121, [%rd157+-7];
	prmt.b32 	%r122, %r121, %r120, 0x3340U;
	prmt.b32 	%r123, %r122, %r119, 0x5410U;
	st.local.v4.b32 	[%rd158], {%r123, %r116, %r109, %r102};
	add.s32 	%r473, %r473, 16;
	add.s64 	%rd158, %rd158, 16;
	add.s64 	%rd157, %rd157, 16;
	setp.ne.s32 	%p4, %r473, 0;
	@%p4 bra 	$L__BB0_4;
$L__BB0_5:
	and.b32  	%r7, %r88, 15;
	setp.eq.s32 	%p5, %r7, 0;
	@%p5 bra 	$L__BB0_14;
	ld.param.u64 	%rd154, [_Z17blake3_hash_batchPKhjS0_jPhj_param_0];
	cvta.to.global.u64 	%rd10, %rd154;
	and.b32  	%r8, %r88, 7;
	setp.lt.u32 	%p6, %r7, 8;
	@%p6 bra 	$L__BB0_8;
	cvt.u64.u32 	%rd41, %r475;
	add.s64 	%rd42, %rd10, %rd41;
	ld.global.u8 	%rs1, [%rd42];
	add.s64 	%rd43, %rd4, %rd41;
	st.local.u8 	[%rd43], %rs1;
	ld.global.u8 	%rs2, [%rd42+1];
	st.local.u8 	[%rd43+1], %rs2;
	ld.global.u8 	%rs3, [%rd42+2];
	st.local.u8 	[%rd43+2], %rs3;
	ld.global.u8 	%rs4, [%rd42+3];
	st.local.u8 	[%rd43+3], %rs4;
	ld.global.u8 	%rs5, [%rd42+4];
	st.local.u8 	[%rd43+4], %rs5;
	ld.global.u8 	%rs6, [%rd42+5];
	st.local.u8 	[%rd43+5], %rs6;
	ld.global.u8 	%rs7, [%rd42+6];
	st.local.u8 	[%rd43+6], %rs7;
	ld.global.u8 	%rs8, [%rd42+7];
	st.local.u8 	[%rd43+7], %rs8;
	add.s32 	%r475, %r475, 8;
$L__BB0_8:
	setp.eq.s32 	%p7, %r8, 0;
	@%p7 bra 	$L__BB0_14;
	and.b32  	%r11, %r88, 3;
	setp.lt.u32 	%p8, %r8, 4;
	@%p8 bra 	$L__BB0_11;
	cvt.u64.u32 	%rd44, %r475;
	add.s64 	%rd45, %rd10, %rd44;
	ld.global.u8 	%rs9, [%rd45];
	add.s64 	%rd46, %rd4, %rd44;
	st.local.u8 	[%rd46], %rs9;
	ld.global.u8 	%rs10, [%rd45+1];
	st.local.u8 	[%rd46+1], %rs10;
	ld.global.u8 	%rs11, [%rd45+2];
	st.local.u8 	[%rd46+2], %rs11;
	ld.global.u8 	%rs12, [%rd45+3];
	st.local.u8 	[%rd46+3], %rs12;
	add.s32 	%r475, %r475, 4;
$L__BB0_11:
	setp.eq.s32 	%p9, %r11, 0;
	@%p9 bra 	$L__BB0_14;
	cvt.u64.u32 	%rd47, %r475;
	add.s64 	%rd160, %rd4, %rd47;
	add.s64 	%rd159, %rd10, %rd47;
	neg.s32 	%r477, %r11;
$L__BB0_13:
	.pragma "nounroll";
	ld.global.u8 	%rs13, [%rd159];
	st.local.u8 	[%rd160], %rs13;
	add.s64 	%rd160, %rd160, 1;
	add.s64 	%rd159, %rd159, 1;
	add.s32 	%r477, %r477, 1;
	setp.ne.s32 	%p10, %r477, 0;
	@%p10 bra 	$L__BB0_13;
$L__BB0_14:
	mul.lo.s32 	%r124, %r89, %r1;
	cvt.u64.u32 	%rd17, %r124;
	setp.eq.s32 	%p11, %r89, 0;
	@%p11 bra 	$L__BB0_27;
	ld.param.u64 	%rd155, [_Z17blake3_hash_batchPKhjS0_jPhj_param_2];
	cvta.to.global.u64 	%rd18, %rd155;
	and.b32  	%r17, %r89, 15;
	setp.lt.u32 	%p12, %r89, 16;
	mov.b32 	%r480, 0;
	@%p12 bra 	$L__BB0_18;
	and.b32  	%r480, %r89, -16;
	mov.b32 	%r478, 0;
$L__BB0_17:
	.pragma "nounroll";
	cvt.u64.u32 	%rd48, %r478;
	add.s64 	%rd49, %rd48, %rd17;
	add.s64 	%rd50, %rd18, %rd49;
	ld.global.u8 	%rs14, [%rd50];
	add.s32 	%r127, %r478, %r88;
	cvt.u64.u32 	%rd51, %r127;
	add.s64 	%rd52, %rd4, %rd51;
	st.local.u8 	[%rd52], %rs14;
	ld.global.u8 	%rs15, [%rd50+1];
	add.s32 	%r128, %r127, 1;
	cvt.u64.u32 	%rd53, %r128;
	add.s64 	%rd54, %rd4, %rd53;
	st.local.u8 	[%rd54], %rs15;
	ld.global.u8 	%rs16, [%rd50+2];
	add.s32 	%r129, %r127, 2;
	cvt.u64.u32 	%rd55, %r129;
	add.s64 	%rd56, %rd4, %rd55;
	st.local.u8 	[%rd56], %rs16;
	ld.global.u8 	%rs17, [%rd50+3];
	add.s32 	%r130, %r127, 3;
	cvt.u64.u32 	%rd57, %r130;
	add.s64 	%rd58, %rd4, %rd57;
	st.local.u8 	[%rd58], %rs17;
	ld.global.u8 	%rs18, [%rd50+4];
	add.s32 	%r131, %r127, 4;
	cvt.u64.u32 	%rd59, %r131;
	add.s64 	%rd60, %rd4, %rd59;
	st.local.u8 	[%rd60], %rs18;
	ld.global.u8 	%rs19, [%rd50+5];
	add.s32 	%r132, %r127, 5;
	cvt.u64.u32 	%rd61, %r132;
	add.s64 	%rd62, %rd4, %rd61;
	st.local.u8 	[%rd62], %rs19;
	ld.global.u8 	%rs20, [%rd50+6];
	add.s32 	%r133, %r127, 6;
	cvt.u64.u32 	%rd63, %r133;
	add.s64 	%rd64, %rd4, %rd63;
	st.local.u8 	[%rd64], %rs20;
	ld.global.u8 	%rs21, [%rd50+7];
	add.s32 	%r134, %r127, 7;
	cvt.u64.u32 	%rd65, %r134;
	add.s64 	%rd66, %rd4, %rd65;
	st.local.u8 	[%rd66], %rs21;
	ld.global.u8 	%rs22, [%rd50+8];
	add.s32 	%r135, %r127, 8;
	cvt.u64.u32 	%rd67, %r135;
	add.s64 	%rd68, %rd4, %rd67;
	st.local.u8 	[%rd68], %rs22;
	ld.global.u8 	%rs23, [%rd50+9];
	add.s32 	%r136, %r127, 9;
	cvt.u64.u32 	%rd69, %r136;
	add.s64 	%rd70, %rd4, %rd69;
	st.local.u8 	[%rd70], %rs23;
	ld.global.u8 	%rs24, [%rd50+10];
	add.s32 	%r137, %r127, 10;
	cvt.u64.u32 	%rd71, %r137;
	add.s64 	%rd72, %rd4, %rd71;
	st.local.u8 	[%rd72], %rs24;
	ld.global.u8 	%rs25, [%rd50+11];
	add.s32 	%r138, %r127, 11;
	cvt.u64.u32 	%rd73, %r138;
	add.s64 	%rd74, %rd4, %rd73;
	st.local.u8 	[%rd74], %rs25;
	ld.global.u8 	%rs26, [%rd50+12];
	add.s32 	%r139, %r127, 12;
	cvt.u64.u32 	%rd75, %r139;
	add.s64 	%rd76, %rd4, %rd75;
	st.local.u8 	[%rd76], %rs26;
	ld.global.u8 	%rs27, [%rd50+13];
	add.s32 	%r140, %r127, 13;
	cvt.u64.u32 	%rd77, %r140;
	add.s64 	%rd78, %rd4, %rd77;
	st.local.u8 	[%rd78], %rs27;
	ld.global.u8 	%rs28, [%rd50+14];
	add.s32 	%r141, %r127, 14;
	cvt.u64.u32 	%rd79, %r141;
	add.s64 	%rd80, %rd4, %rd79;
	st.local.u8 	[%rd80], %rs28;
	ld.global.u8 	%rs29, [%rd50+15];
	add.s32 	%r142, %r127, 15;
	cvt.u64.u32 	%rd81, %r142;
	add.s64 	%rd82, %rd4, %rd81;
	st.local.u8 	[%rd82], %rs29;
	add.s32 	%r478, %r478, 16;
	setp.ne.s32 	%p13, %r478, %r480;
	@%p13 bra 	$L__BB0_17;
$L__BB0_18:
	setp.eq.s32 	%p14, %r17, 0;
	@%p14 bra 	$L__BB0_27;
	and.b32  	%r22, %r89, 7;
	setp.lt.u32 	%p15, %r17, 8;
	@%p15 bra 	$L__BB0_21;
	cvt.u64.u32 	%rd83, %r480;
	add.s64 	%rd84, %rd83, %rd17;
	add.s64 	%rd85, %rd18, %rd84;
	ld.global.u8 	%rs30, [%rd85];
	add.s32 	%r143, %r480, %r88;
	cvt.u64.u32 	%rd86, %r143;
	add.s64 	%rd87, %rd4, %rd86;
	st.local.u8 	[%rd87], %rs30;
	ld.global.u8 	%rs31, [%rd85+1];
	add.s32 	%r144, %r143, 1;
	cvt.u64.u32 	%rd88, %r144;
	add.s64 	%rd89, %rd4, %rd88;
	st.local.u8 	[%rd89], %rs31;
	ld.global.u8 	%rs32, [%rd85+2];
	add.s32 	%r145, %r143, 2;
	cvt.u64.u32 	%rd90, %r145;
	add.s64 	%rd91, %rd4, %rd90;
	st.local.u8 	[%rd91], %rs32;
	ld.global.u8 	%rs33, [%rd85+3];
	add.s32 	%r146, %r143, 3;
	cvt.u64.u32 	%rd92, %r146;
	add.s64 	%rd93, %rd4, %rd92;
	st.local.u8 	[%rd93], %rs33;
	ld.global.u8 	%rs34, [%rd85+4];
	add.s32 	%r147, %r143, 4;
	cvt.u64.u32 	%rd94, %r147;
	add.s64 	%rd95, %rd4, %rd94;
	st.local.u8 	[%rd95], %rs34;
	ld.global.u8 	%rs35, [%rd85+5];
	add.s32 	%r148, %r143, 5;
	cvt.u64.u32 	%rd96, %r148;
	add.s64 	%rd97, %rd4, %rd96;
	st.local.u8 	[%rd97], %rs35;
	ld.global.u8 	%rs36, [%rd85+6];
	add.s32 	%r149, %r143, 6;
	cvt.u64.u32 	%rd98, %r149;
	add.s64 	%rd99, %rd4, %rd98;
	st.local.u8 	[%rd99], %rs36;
	ld.global.u8 	%rs37, [%rd85+7];
	add.s32 	%r150, %r143, 7;
	cvt.u64.u32 	%rd100, %r150;
	add.s64 	%rd101, %rd4, %rd100;
	st.local.u8 	[%rd101], %rs37;
	add.s32 	%r480, %r480, 8;
$L__BB0_21:
	setp.eq.s32 	%p16, %r22, 0;
	@%p16 bra 	$L__BB0_27;
	and.b32  	%r25, %r89, 3;
	setp.lt.u32 	%p17, %r22, 4;
	@%p17 bra 	$L__BB0_24;
	cvt.u64.u32 	%rd102, %r480;
	add.s64 	%rd103, %rd102, %rd17;
	add.s64 	%rd104, %rd18, %rd103;
	ld.global.u8 	%rs38, [%rd104];
	add.s32 	%r151, %r480, %r88;
	cvt.u64.u32 	%rd105, %r151;
	add.s64 	%rd106, %rd4, %rd105;
	st.local.u8 	[%rd106], %rs38;
	ld.global.u8 	%rs39, [%rd104+1];
	add.s32 	%r152, %r151, 1;
	cvt.u64.u32 	%rd107, %r152;
	add.s64 	%rd108, %rd4, %rd107;
	st.local.u8 	[%rd108], %rs39;
	ld.global.u8 	%rs40, [%rd104+2];
	add.s32 	%r153, %r151, 2;
	cvt.u64.u32 	%rd109, %r153;
	add.s64 	%rd110, %rd4, %rd109;
	st.local.u8 	[%rd110], %rs40;
	ld.global.u8 	%rs41, [%rd104+3];
	add.s32 	%r154, %r151, 3;
	cvt.u64.u32 	%rd111, %r154;
	add.s64 	%rd112, %rd4, %rd111;
	st.local.u8 	[%rd112], %rs41;
	add.s32 	%r480, %r480, 4;
$L__BB0_24:
	setp.eq.s32 	%p18, %r25, 0;
	@%p18 bra 	$L__BB0_27;
	add.s32 	%r483, %r480, %r88;
	cvt.u64.u32 	%rd113, %r480;
	add.s64 	%rd114, %rd113, %rd17;
	add.s64 	%rd161, %rd18, %rd114;
	neg.s32 	%r482, %r25;
$L__BB0_26:
	.pragma "nounroll";
	ld.global.u8 	%rs42, [%rd161];
	cvt.u64.u32 	%rd115, %r483;
	add.s64 	%rd116, %rd4, %rd115;
	st.local.u8 	[%rd116], %rs42;
	add.s32 	%r483, %r483, 1;
	add.s64 	%rd161, %rd161, 1;
	add.s32 	%r482, %r482, 1;
	setp.ne.s32 	%p19, %r482, 0;
	@%p19 bra 	$L__BB0_26;
$L__BB0_27:
	ld.param.u64 	%rd156, [_Z17blake3_hash_batchPKhjS0_jPhj_param_4];
	shl.b32 	%r155, %r1, 5;
	cvt.u64.u32 	%rd117, %r155;
	cvta.to.global.u64 	%rd118, %rd156;
	add.s64 	%rd22, %rd118, %rd117;
	add.s32 	%r34, %r89, %r88;
	ld.const.u32 	%r499, [IV];
	ld.const.u32 	%r495, [IV+4];
	ld.const.u32 	%r491, [IV+8];
	ld.const.u32 	%r487, [IV+12];
	ld.const.u32 	%r501, [IV+16];
	ld.const.u32 	%r497, [IV+20];
	ld.const.u32 	%r493, [IV+24];
	ld.const.u32 	%r489, [IV+28];
	mov.b32 	%r156, 0;
	st.local.v4.b32 	[%rd3], {%r156, %r156, %r156, %r156};
	st.local.v4.b32 	[%rd3+16], {%r156, %r156, %r156, %r156};
	st.local.v4.b32 	[%rd3+32], {%r156, %r156, %r156, %r156};
	st.local.v4.b32 	[%rd3+48], {%r156, %r156, %r156, %r156};
	min.u32 	%r492, %r34, 64;
	setp.eq.s32 	%p20, %r34, 0;
	@%p20 bra 	$L__BB0_34;
	max.u32 	%r44, %r492, 1;
	and.b32  	%r45, %r44, 3;
	setp.lt.u32 	%p21, %r34, 4;
	mov.b32 	%r485, 0;
	@%p21 bra 	$L__BB0_31;
	and.b32  	%r485, %r44, 124;
	neg.s32 	%r484, %r485;
	mov.u64 	%rd162, %rd4;
	mov.u64 	%rd163, %rd3;
$L__BB0_30:
	ld.local.u32 	%r158, [%rd162];
	st.local.u32 	[%rd163], %r158;
	add.s32 	%r484, %r484, 4;
	add.s64 	%rd163, %rd163, 4;
	add.s64 	%rd162, %rd162, 4;
	setp.ne.s32 	%p22, %r484, 0;
	@%p22 bra 	$L__BB0_30;
$L__BB0_31:
	setp.eq.s32 	%p23, %r45, 0;
	@%p23 bra 	$L__BB0_34;
	cvt.u64.u32 	%rd119, %r485;
	add.s64 	%rd165, %rd3, %rd119;
	add.s64 	%rd164, %rd4, %rd119;
	neg.s32 	%r486, %r45;
$L__BB0_33:
	.pragma "nounroll";
	ld.local.u8 	%rs43, [%rd164];
	st.local.u8 	[%rd165], %rs43;
	add.s64 	%rd165, %rd165, 1;
	add.s64 	%rd164, %rd164, 1;
	add.s32 	%r486, %r486, 1;
	setp.ne.s32 	%p24, %r486, 0;
	@%p24 bra 	$L__BB0_33;
$L__BB0_34:
	ld.local.v4.b32 	{%r161, %r162, %r163, %r164}, [%rd3];
	bfe.u32 	%r165, %r164, 24, 8;
	bfe.u32 	%r166, %r164, 16, 8;
	bfe.u32 	%r167, %r164, 8, 8;
	cvt.u16.u32 	%rs44, %r167;
	bfe.u32 	%r168, %r163, 24, 8;
	bfe.u32 	%r169, %r163, 16, 8;
	bfe.u32 	%r170, %r163, 8, 8;
	cvt.u16.u32 	%rs45, %r170;
	bfe.u32 	%r171, %r162, 24, 8;
	bfe.u32 	%r172, %r162, 16, 8;
	bfe.u32 	%r173, %r162, 8, 8;
	cvt.u16.u32 	%rs46, %r173;
	ld.local.u32 	%r174, [%rd3];
	bfe.u32 	%r175, %r162, 0, 8;
	and.b16  	%rs47, %rs46, 255;
	mul.wide.u16 	%r176, %rs47, 256;
	or.b32  	%r177, %r176, %r175;
	shl.b32 	%r178, %r172, 16;
	and.b32  	%r179, %r178, 16711680;
	or.b32  	%r180, %r177, %r179;
	shl.b32 	%r181, %r171, 24;
	or.b32  	%r182, %r180, %r181;
	bfe.u32 	%r183, %r163, 0, 8;
	and.b16  	%rs48, %rs45, 255;
	mul.wide.u16 	%r184, %rs48, 256;
	or.b32  	%r185, %r184, %r183;
	shl.b32 	%r186, %r169, 16;
	and.b32  	%r187, %r186, 16711680;
	or.b32  	%r188, %r185, %r187;
	shl.b32 	%r189, %r168, 24;
	or.b32  	%r190, %r188, %r189;
	bfe.u32 	%r191, %r164, 0, 8;
	and.b16  	%rs49, %rs44, 255;
	mul.wide.u16 	%r192, %rs49, 256;
	or.b32  	%r193, %r192, %r191;
	shl.b32 	%r194, %r166, 16;
	and.b32  	%r195, %r194, 16711680;
	or.b32  	%r196, %r193, %r195;
	shl.b32 	%r197, %r165, 24;
	or.b32  	%r198, %r196, %r197;
	st.local.v4.u32 	[%rd2], {%r174, %r182, %r190, %r198};
	ld.local.v4.b32 	{%r199, %r200, %r201, %r202}, [%rd3+16];
	bfe.u32 	%r203, %r202, 24, 8;
	bfe.u32 	%r204, %r202, 16, 8;
	bfe.u32 	%r205, %r202, 8, 8;
	cvt.u16.u32 	%rs50, %r205;
	bfe.u32 	%r206, %r201, 24, 8;
	bfe.u32 	%r207, %r201, 16, 8;
	bfe.u32 	%r208, %r201, 8, 8;
	cvt.u16.u32 	%rs51, %r208;
	bfe.u32 	%r209, %r200, 24, 8;
	bfe.u32 	%r210, %r200, 16, 8;
	bfe.u32 	%r211, %r200, 8, 8;
	cvt.u16.u32 	%rs52, %r211;
	ld.local.u32 	%r212, [%rd3+16];
	bfe.u32 	%r213, %r200, 0, 8;
	and.b16  	%rs53, %rs52, 255;
	mul.wide.u16 	%r214, %rs53, 256;
	or.b32  	%r215, %r214, %r213;
	shl.b32 	%r216, %r210, 16;
	and.b32  	%r217, %r216, 16711680;
	or.b32  	%r218, %r215, %r217;
	shl.b32 	%r219, %r209, 24;
	or.b32  	%r220, %r218, %r219;
	bfe.u32 	%r221, %r201, 0, 8;
	and.b16  	%rs54, %rs51, 255;
	mul.wide.u16 	%r222, %rs54, 256;
	or.b32  	%r223, %r222, %r221;
	shl.b32 	%r224, %r207, 16;
	and.b32  	%r225, %r224, 16711680;
	or.b32  	%r226, %r223, %r225;
	shl.b32 	%r227, %r206, 24;
	or.b32  	%r228, %r226, %r227;
	bfe.u32 	%r229, %r202, 0, 8;
	and.b16  	%rs55, %rs50, 255;
	mul.wide.u16 	%r230, %rs55, 256;
	or.b32  	%r231, %r230, %r229;
	shl.b32 	%r232, %r204, 16;
	and.b32  	%r233, %r232, 16711680;
	or.b32  	%r234, %r231, %r233;
	shl.b32 	%r235, %r203, 24;
	or.b32  	%r236, %r234, %r235;
	st.local.v4.u32 	[%rd2+16], {%r212, %r220, %r228, %r236};
	ld.local.v4.b32 	{%r237, %r238, %r239, %r240}, [%rd3+32];
	bfe.u32 	%r241, %r240, 24, 8;
	bfe.u32 	%r242, %r240, 16, 8;
	bfe.u32 	%r243, %r240, 8, 8;
	cvt.u16.u32 	%rs56, %r243;
	bfe.u32 	%r244, %r239, 24, 8;
	bfe.u32 	%r245, %r239, 16, 8;
	bfe.u32 	%r246, %r239, 8, 8;
	cvt.u16.u32 	%rs57, %r246;
	bfe.u32 	%r247, %r238, 24, 8;
	bfe.u32 	%r248, %r238, 16, 8;
	bfe.u32 	%r249, %r238, 8, 8;
	cvt.u16.u32 	%rs58, %r249;
	ld.local.u32 	%r250, [%rd3+32];
	bfe.u32 	%r251, %r238, 0, 8;
	and.b16  	%rs59, %rs58, 255;
	mul.wide.u16 	%r252, %rs59, 256;
	or.b32  	%r253, %r252, %r251;
	shl.b32 	%r254, %r248, 16;
	and.b32  	%r255, %r254, 16711680;
	or.b32  	%r256, %r253, %r255;
	shl.b32 	%r257, %r247, 24;
	or.b32  	%r258, %r256, %r257;
	bfe.u32 	%r259, %r239, 0, 8;
	and.b16  	%rs60, %rs57, 255;
	mul.wide.u16 	%r260, %rs60, 256;
	or.b32  	%r261, %r260, %r259;
	shl.b32 	%r262, %r245, 16;
	and.b32  	%r263, %r262, 16711680;
	or.b32  	%r264, %r261, %r263;
	shl.b32 	%r265, %r244, 24;
	or.b32  	%r266, %r264, %r265;
	bfe.u32 	%r267, %r240, 0, 8;
	and.b16  	%rs61, %rs56, 255;
	mul.wide.u16 	%r268, %rs61, 256;
	or.b32  	%r269, %r268, %r267;
	shl.b32 	%r270, %r242, 16;
	and.b32  	%r271, %r270, 16711680;
	or.b32  	%r272, %r269, %r271;
	shl.b32 	%r273, %r241, 24;
	or.b32  	%r274, %r272, %r273;
	st.local.v4.u32 	[%rd2+32], {%r250, %r258, %r266, %r274};
	ld.local.v4.b32 	{%r275, %r276, %r277, %r278}, [%rd3+48];
	bfe.u32 	%r279, %r278, 24, 8;
	bfe.u32 	%r280, %r278, 16, 8;
	bfe.u32 	%r281, %r278, 8, 8;
	cvt.u16.u32 	%rs62, %r281;
	bfe.u32 	%r282, %r277, 24, 8;
	bfe.u32 	%r283, %r277, 16, 8;
	bfe.u32 	%r284, %r277, 8, 8;
	cvt.u16.u32 	%rs63, %r284;
	bfe.u32 	%r285, %r276, 24, 8;
	bfe.u32 	%r286, %r276, 16, 8;
	bfe.u32 	%r287, %r276, 8, 8;
	cvt.u16.u32 	%rs64, %r287;
	ld.local.u32 	%r288, [%rd3+48];
	bfe.u32 	%r289, %r276, 0, 8;
	and.b16  	%rs65, %rs64, 255;
	mul.wide.u16 	%r290, %rs65, 256;
	or.b32  	%r291, %r290, %r289;
	shl.b32 	%r292, %r286, 16;
	and.b32  	%r293, %r292, 16711680;
	or.b32  	%r294, %r291, %r293;
	shl.b32 	%r295, %r285, 24;
	or.b32  	%r296, %r294, %r295;
	bfe.u32 	%r297, %r277, 0, 8;
	and.b16  	%rs66, %rs63, 255;
	mul.wide.u16 	%r298, %rs66, 256;
	or.b32  	%r299, %r298, %r297;
	shl.b32 	%r300, %r283, 16;
	and.b32  	%r301, %r300, 16711680;
	or.b32  	%r302, %r299, %r301;
	shl.b32 	%r303, %r282, 24;
	or.b32  	%r304, %r302, %r303;
	bfe.u32 	%r305, %r278, 0, 8;
	and.b16  	%rs67, %rs62, 255;
	mul.wide.u16 	%r306, %rs67, 256;
	or.b32  	%r307, %r306, %r305;
	shl.b32 	%r308, %r280, 16;
	and.b32  	%r309, %r308, 16711680;
	or.b32  	%r310, %r307, %r309;
	shl.b32 	%r311, %r279, 24;
	or.b32  	%r312, %r310, %r311;
	st.local.v4.u32 	[%rd2+48], {%r288, %r296, %r304, %r312};
	mov.u64 	%rd121, MSG_SCHEDULE;
	add.s64 	%rd166, %rd121, 7;
	mov.b32 	%r496, 0;
	mov.b32 	%r488, 11;
	mov.u32 	%r490, %r487;
	mov.u32 	%r494, %r491;
	mov.u32 	%r498, %r495;
	mov.u32 	%r500, %r496;
	mov.u32 	%r502, %r499;
	mov.u32 	%r503, %r496;
$L__BB0_35:
	ld.const.u8 	%r313, [%rd166+-7];
	mul.wide.u32 	%rd122, %r313, 4;
	add.s64 	%rd123, %rd2, %rd122;
	ld.local.u32 	%r314, [%rd123];
	ld.const.u8 	%r315, [%rd166+-6];
	mul.wide.u32 	%rd124, %r315, 4;
	add.s64 	%rd125, %rd2, %rd124;
	ld.local.u32 	%r316, [%rd125];
	add.s32 	%r317, %r502, %r314;
	add.s32 	%r318, %r317, %r501;
	xor.b32  	%r319, %r500, %r318;
	shf.l.wrap.b32 	%r320, %r319, %r319, 16;
	add.s32 	%r321, %r499, %r320;
	xor.b32  	%r322, %r501, %r321;
	shf.l.wrap.b32 	%r323, %r322, %r322, 20;
	add.s32 	%r324, %r323, %r316;
	add.s32 	%r325, %r324, %r318;
	xor.b32  	%r326, %r320, %r325;
	shf.l.wrap.b32 	%r327, %r326, %r326, 24;
	add.s32 	%r328, %r321, %r327;
	xor.b32  	%r329, %r323, %r328;
	shf.l.wrap.b32 	%r330, %r329, %r329, 25;
	ld.const.u8 	%r331, [%rd166+-5];
	mul.wide.u32 	%rd126, %r331, 4;
	add.s64 	%rd127, %rd2, %rd126;
	ld.local.u32 	%r332, [%rd127];
	ld.const.u8 	%r333, [%rd166+-4];
	mul.wide.u32 	%rd128, %r333, 4;
	add.s64 	%rd129, %rd2, %rd128;
	ld.local.u32 	%r334, [%rd129];
	add.s32 	%r335, %r498, %r332;
	add.s32 	%r336, %r335, %r497;
	xor.b32  	%r337, %r496, %r336;
	shf.l.wrap.b32 	%r338, %r337, %r337, 16;
	add.s32 	%r339, %r495, %r338;
	xor.b32  	%r340, %r497, %r339;
	shf.l.wrap.b32 	%r341, %r340, %r340, 20;
	add.s32 	%r342, %r341, %r334;
	add.s32 	%r343, %r342, %r336;
	xor.b32  	%r344, %r338, %r343;
	shf.l.wrap.b32 	%r345, %r344, %r344, 24;
	add.s32 	%r346, %r339, %r345;
	xor.b32  	%r347, %r341, %r346;
	shf.l.wrap.b32 	%r348, %r347, %r347, 25;
	ld.const.u8 	%r349, [%rd166+-3];
	mul.wide.u32 	%rd130, %r349, 4;
	add.s64 	%rd131, %rd2, %rd130;
	ld.local.u32 	%r350, [%rd131];
	ld.const.u8 	%r351, [%rd166+-2];
	mul.wide.u32 	%rd132, %r351, 4;
	add.s64 	%rd133, %rd2, %rd132;
	ld.local.u32 	%r352, [%rd133];
	add.s32 	%r353, %r494, %r350;
	add.s32 	%r354, %r353, %r493;
	xor.b32  	%r355, %r492, %r354;
	shf.l.wrap.b32 	%r356, %r355, %r355, 16;
	add.s32 	%r357, %r491, %r356;
	xor.b32  	%r358, %r493, %r357;
	shf.l.wrap.b32 	%r359, %r358, %r358, 20;
	add.s32 	%r360, %r359, %r352;
	add.s32 	%r361, %r360, %r354;
	xor.b32  	%r362, %r356, %r361;
	shf.l.wrap.b32 	%r363, %r362, %r362, 24;
	add.s32 	%r364, %r357, %r363;
	xor.b32  	%r365, %r359, %r364;
	shf.l.wrap.b32 	%r366, %r365, %r365, 25;
	ld.const.u8 	%r367, [%rd166+-1];
	mul.wide.u32 	%rd134, %r367, 4;
	add.s64 	%rd135, %rd2, %rd134;
	ld.local.u32 	%r368, [%rd135];
	ld.const.u8 	%r369, [%rd166];
	mul.wide.u32 	%rd136, %r369, 4;
	add.s64 	%rd137, %rd2, %rd136;
	ld.local.u32 	%r370, [%rd137];
	add.s32 	%r371, %r490, %r368;
	add.s32 	%r372, %r371, %r489;
	xor.b32  	%r373, %r488, %r372;
	shf.l.wrap.b32 	%r374, %r373, %r373, 16;
	add.s32 	%r375, %r487, %r374;
	xor.b32  	%r376, %r489, %r375;
	shf.l.wrap.b32 	%r377, %r376, %r376, 20;
	add.s32 	%r378, %r377, %r370;
	add.s32 	%r379, %r378, %r372;
	xor.b32  	%r380, %r374, %r379;
	shf.l.wrap.b32 	%r381, %r380, %r380, 24;
	add.s32 	%r382, %r375, %r381;
	xor.b32  	%r383, %r377, %r382;
	shf.l.wrap.b32 	%r384, %r383, %r383, 25;
	ld.const.u8 	%r385, [%rd166+1];
	mul.wide.u32 	%rd138, %r385, 4;
	add.s64 	%rd139, %rd2, %rd138;
	ld.local.u32 	%r386, [%rd139];
	ld.const.u8 	%r387, [%rd166+2];
	mul.wide.u32 	%rd140, %r387, 4;
	add.s64 	%rd141, %rd2, %rd140;
	ld.local.u32 	%r388, [%rd141];
	add.s32 	%r389, %r325, %r386;
	add.s32 	%r390, %r389, %r348;
	xor.b32  	%r391, %r381, %r390;
	shf.l.wrap.b32 	%r392, %r391, %r391, 16;
	add.s32 	%r393, %r364, %r392;
	xor.b32  	%r394, %r348, %r393;
	shf.l.wrap.b32 	%r395, %r394, %r394, 20;
	add.s32 	%r396, %r395, %r388;
	add.s32 	%r502, %r396, %r390;
	xor.b32  	%r397, %r392, %r502;
	shf.l.wrap.b32 	%r488, %r397, %r397, 24;
	add.s32 	%r491, %r393, %r488;
	xor.b32  	%r398, %r395, %r491;
	shf.l.wrap.b32 	%r497, %r398, %r398, 25;
	ld.const.u8 	%r399, [%rd166+3];
	mul.wide.u32 	%rd142, %r399, 4;
	add.s64 	%rd143, %rd2, %rd142;
	ld.local.u32 	%r400, [%rd143];
	ld.const.u8 	%r401, [%rd166+4];
	mul.wide.u32 	%rd144, %r401, 4;
	add.s64 	%rd145, %rd2, %rd144;
	ld.local.u32 	%r402, [%rd145];
	add.s32 	%r403, %r343, %r400;
	add.s32 	%r404, %r403, %r366;
	xor.b32  	%r405, %r327, %r404;
	shf.l.wrap.b32 	%r406, %r405, %r405, 16;
	add.s32 	%r407, %r382, %r406;
	xor.b32  	%r408, %r366, %r407;
	shf.l.wrap.b32 	%r409, %r408, %r408, 20;
	add.s32 	%r410, %r409, %r402;
	add.s32 	%r498, %r410, %r404;
	xor.b32  	%r411, %r406, %r498;
	shf.l.wrap.b32 	%r500, %r411, %r411, 24;
	add.s32 	%r487, %r407, %r500;
	xor.b32  	%r412, %r409, %r487;
	shf.l.wrap.b32 	%r493, %r412, %r412, 25;
	ld.const.u8 	%r413, [%rd166+5];
	mul.wide.u32 	%rd146, %r413, 4;
	add.s64 	%rd147, %rd2, %rd146;
	ld.local.u32 	%r414, [%rd147];
	ld.const.u8 	%r415, [%rd166+6];
	mul.wide.u32 	%rd148, %r415, 4;
	add.s64 	%rd149, %rd2, %rd148;
	ld.local.u32 	%r416, [%rd149];
	add.s32 	%r417, %r361, %r414;
	add.s32 	%r418, %r417, %r384;
	xor.b32  	%r419, %r345, %r418;
	shf.l.wrap.b32 	%r420, %r419, %r419, 16;
	add.s32 	%r421, %r328, %r420;
	xor.b32  	%r422, %r384, %r421;
	shf.l.wrap.b32 	%r423, %r422, %r422, 20;
	add.s32 	%r424, %r423, %r416;
	add.s32 	%r494, %r424, %r418;
	xor.b32  	%r425, %r420, %r494;
	shf.l.wrap.b32 	%r496, %r425, %r425, 24;
	add.s32 	%r499, %r421, %r496;
	xor.b32  	%r426, %r423, %r499;
	shf.l.wrap.b32 	%r489, %r426, %r426, 25;
	ld.const.u8 	%r427, [%rd166+7];
	mul.wide.u32 	%rd150, %r427, 4;
	add.s64 	%rd151, %rd2, %rd150;
	ld.local.u32 	%r428, [%rd151];
	ld.const.u8 	%r429, [%rd166+8];
	mul.wide.u32 	%rd152, %r429, 4;
	add.s64 	%rd153, %rd2, %rd152;
	ld.local.u32 	%r430, [%rd153];
	add.s32 	%r431, %r379, %r428;
	add.s32 	%r432, %r431, %r330;
	xor.b32  	%r433, %r363, %r432;
	shf.l.wrap.b32 	%r434, %r433, %r433, 16;
	add.s32 	%r435, %r346, %r434;
	xor.b32  	%r436, %r330, %r435;
	shf.l.wrap.b32 	%r437, %r436, %r436, 20;
	add.s32 	%r438, %r437, %r430;
	add.s32 	%r490, %r438, %r432;
	xor.b32  	%r439, %r434, %r490;
	shf.l.wrap.b32 	%r492, %r439, %r439, 24;
	add.s32 	%r495, %r435, %r492;
	xor.b32  	%r440, %r437, %r495;
	shf.l.wrap.b32 	%r501, %r440, %r440, 25;
	add.s32 	%r503, %r503, 1;
	add.s64 	%rd166, %rd166, 16;
	setp.ne.s32 	%p25, %r503, 7;
	@%p25 bra 	$L__BB0_35;
	xor.b32  	%r441, %r502, %r499;
	xor.b32  	%r442, %r498, %r495;
	xor.b32  	%r443, %r494, %r491;
	xor.b32  	%r444, %r490, %r487;
	xor.b32  	%r445, %r501, %r500;
	xor.b32  	%r446, %r497, %r496;
	xor.b32  	%r447, %r493, %r492;
	xor.b32  	%r448, %r489, %r488;
	st.global.u8 	[%rd22], %r441;
	shr.u32 	%r449, %r441, 8;
	st.global.u8 	[%rd22+1], %r449;
	shr.u32 	%r450, %r441, 16;
	st.global.u8 	[%rd22+2], %r450;
	shr.u32 	%r451, %r441, 24;
	st.global.u8 	[%rd22+3], %r451;
	st.global.u8 	[%rd22+4], %r442;
	shr.u32 	%r452, %r442, 8;
	st.global.u8 	[%rd22+5], %r452;
	shr.u32 	%r453, %r442, 16;
	st.global.u8 	[%rd22+6], %r453;
	shr.u32 	%r454, %r442, 24;
	st.global.u8 	[%rd22+7], %r454;
	st.global.u8 	[%rd22+8], %r443;
	shr.u32 	%r455, %r443, 8;
	st.global.u8 	[%rd22+9], %r455;
	shr.u32 	%r456, %r443, 16;
	st.global.u8 	[%rd22+10], %r456;
	shr.u32 	%r457, %r443, 24;
	st.global.u8 	[%rd22+11], %r457;
	st.global.u8 	[%rd22+12], %r444;
	shr.u32 	%r458, %r444, 8;
	st.global.u8 	[%rd22+13], %r458;
	shr.u32 	%r459, %r444, 16;
	st.global.u8 	[%rd22+14], %r459;
	shr.u32 	%r460, %r444, 24;
	st.global.u8 	[%rd22+15], %r460;
	st.global.u8 	[%rd22+16], %r445;
	shr.u32 	%r461, %r445, 8;
	st.global.u8 	[%rd22+17], %r461;
	shr.u32 	%r462, %r445, 16;
	st.global.u8 	[%rd22+18], %r462;
	shr.u32 	%r463, %r445, 24;
	st.global.u8 	[%rd22+19], %r463;
	st.global.u8 	[%rd22+20], %r446;
	shr.u32 	%r464, %r446, 8;
	st.global.u8 	[%rd22+21], %r464;
	shr.u32 	%r465, %r446, 16;
	st.global.u8 	[%rd22+22], %r465;
	shr.u32 	%r466, %r446, 24;
	st.global.u8 	[%rd22+23], %r466;
	st.global.u8 	[%rd22+24], %r447;
	shr.u32 	%r467, %r447, 8;
	st.global.u8 	[%rd22+25], %r467;
	shr.u32 	%r468, %r447, 16;
	st.global.u8 	[%rd22+26], %r468;
	shr.u32 	%r469, %r447, 24;
	st.global.u8 	[%rd22+27], %r469;
	st.global.u8 	[%rd22+28], %r448;
	shr.u32 	%r470, %r448, 8;
	st.global.u8 	[%rd22+29], %r470;
	shr.u32 	%r471, %r448, 16;
	st.global.u8 	[%rd22+30], %r471;
	shr.u32 	%r472, %r448, 24;
	st.global.u8 	[%rd22+31], %r472;
$L__BB0_37:
	ret;

}
	// .globl	_Z16evaluate_fitnessPKhS0_Pfj
.visible .entry _Z16evaluate_fitnessPKhS0_Pfj(
	.param .u64 .ptr .align 1 _Z16evaluate_fitnessPKhS0_Pfj_param_0,
	.param .u64 .ptr .align 1 _Z16evaluate_fitnessPKhS0_Pfj_param_1,
	.param .u64 .ptr .align 1 _Z16evaluate_fitnessPKhS0_Pfj_param_2,
	.param .u32 _Z16evaluate_fitnessPKhS0_Pfj_param_3
)
{
	.reg .pred 	%p<65>;
	.reg .b16 	%rs<71>;
	.reg .b32 	%r<137>;
	.reg .b32 	%f<60>;
	.reg .b64 	%rd<13>;

	ld.param.u64 	%rd4, [_Z16evaluate_fitnessPKhS0_Pfj_param_0];
	ld.param.u64 	%rd5, [_Z16evaluate_fitnessPKhS0_Pfj_param_1];
	ld.param.u64 	%rd6, [_Z16evaluate_fitnessPKhS0_Pfj_param_2];
	ld.param.u32 	%r2, [_Z16evaluate_fitnessPKhS0_Pfj_param_3];
	cvta.to.global.u64 	%rd1, %rd6;
	cvta.to.global.u64 	%rd2, %rd5;
	mov.u32 	%r3, %ctaid.x;
	mov.u32 	%r4, %ntid.x;
	mov.u32 	%r5, %tid.x;
	mad.lo.s32 	%r1, %r3, %r4, %r5;
	setp.ge.u32 	%p1, %r1, %r2;
	@%p1 bra 	$L__BB1_67;
	cvta.to.global.u64 	%rd7, %rd4;
	shl.b32 	%r6, %r1, 5;
	cvt.u64.u32 	%rd8, %r6;
	add.s64 	%rd3, %rd7, %rd8;
	ld.global.u8 	%rs1, [%rd3+31];
	ld.global.u8 	%rs2, [%rd2+31];
	setp.lt.u16 	%p2, %rs1, %rs2;
	@%p2 bra 	$L__BB1_2;
	bra.uni 	$L__BB1_64;
$L__BB1_2:
	mul.wide.u32 	%rd11, %r1, 4;
	add.s64 	%rd12, %rd1, %rd11;
	mov.b32 	%r136, 1065353216;
	st.global.u32 	[%rd12], %r136;
	bra.uni 	$L__BB1_67;
$L__BB1_3:
	ld.global.u8 	%rs70, [%rd3+30];
	ld.global.u8 	%rs69, [%rd2+30];
	setp.lt.u16 	%p4, %rs70, %rs69;
	@%p4 bra 	$L__BB1_2;
	setp.gt.u16 	%p5, %rs70, %rs69;
	@%p5 bra 	$L__BB1_66;
	ld.global.u8 	%rs5, [%rd3+29];
	ld.global.u8 	%rs6, [%rd2+29];
	setp.lt.u16 	%p6, %rs5, %rs6;
	@%p6 bra 	$L__BB1_2;
	setp.gt.u16 	%p7, %rs5, %rs6;
	@%p7 bra 	$L__BB1_66;
	ld.global.u8 	%rs7, [%rd3+28];
	ld.global.u8 	%rs8, [%rd2+28];
	setp.lt.u16 	%p8, %rs7, %rs8;
	@%p8 bra 	$L__BB1_2;
	setp.gt.u16 	%p9, %rs7, %rs8;
	@%p9 bra 	$L__BB1_66;
	ld.global.u8 	%rs9, [%rd3+27];
	ld.global.u8 	%rs10, [%rd2+27];
	setp.lt.u16 	%p10, %rs9, %rs10;
	@%p10 bra 	$L__BB1_2;
	setp.gt.u16 	%p11, %rs9, %rs10;
	@%p11 bra 	$L__BB1_66;
	ld.global.u8 	%rs11, [%rd3+26];
	ld.global.u8 	%rs12, [%rd2+26];
	setp.lt.u16 	%p12, %rs11, %rs12;
	@%p12 bra 	$L__BB1_2;
	setp.gt.u16 	%p13, %rs11, %rs12;
	@%p13 bra 	$L__BB1_66;
	ld.global.u8 	%rs13, [%rd3+25];
	ld.global.u8 	%rs14, [%rd2+25];
	setp.lt.u16 	%p14, %rs13, %rs14;
	@%p14 bra 	$L__BB1_2;
	setp.gt.u16 	%p15, %rs13, %rs14;
	@%p15 bra 	$L__BB1_66;
	ld.global.u8 	%rs15, [%rd3+24];
	ld.global.u8 	%rs16, [%rd2+24];
	setp.lt.u16 	%p16, %rs15, %rs16;
	@%p16 bra 	$L__BB1_2;
	setp.gt.u16 	%p17, %rs15, %rs16;
	@%p17 bra 	$L__BB1_66;
	ld.global.u8 	%rs17, [%rd3+23];
	ld.global.u8 	%rs18, [%rd2+23];
	setp.lt.u16 	%p18, %rs17, %rs18;
	@%p18 bra 	$L__BB1_2;
	setp.gt.u16 	%p19, %rs17, %rs18;
	@%p19 bra 	$L__BB1_66;
	ld.global.u8 	%rs19, [%rd3+22];
	ld.global.u8 	%rs20, [%rd2+22];
	setp.lt.u16 	%p20, %rs19, %rs20;
	@%p20 bra 	$L__BB1_2;
	setp.gt.u16 	%p21, %rs19, %rs20;
	@%p21 bra 	$L__BB1_66;
	ld.global.u8 	%rs21, [%rd3+21];
	ld.global.u8 	%rs22, [%rd2+21];
	setp.lt.u16 	%p22, %rs21, %rs22;
	@%p22 bra 	$L__BB1_2;
	setp.gt.u16 	%p23, %rs21, %rs22;
	@%p23 bra 	$L__BB1_66;
	ld.global.u8 	%rs23, [%rd3+20];
	ld.global.u8 	%rs24, [%rd2+20];
	setp.lt.u16 	%p24, %rs23, %rs24;
	@%p24 bra 	$L__BB1_2;
	setp.gt.u16 	%p25, %rs23, %rs24;
	@%p25 bra 	$L__BB1_66;
	ld.global.u8 	%rs25, [%rd3+19];
	ld.global.u8 	%rs26, [%rd2+19];
	setp.lt.u16 	%p26, %rs25, %rs26;
	@%p26 bra 	$L__BB1_2;
	setp.gt.u16 	%p27, %rs25, %rs26;
	@%p27 bra 	$L__BB1_66;
	ld.global.u8 	%rs27, [%rd3+18];
	ld.global.u8 	%rs28, [%rd2+18];
	setp.lt.u16 	%p28, %rs27, %rs28;
	@%p28 bra 	$L__BB1_2;
	setp.gt.u16 	%p29, %rs27, %rs28;
	@%p29 bra 	$L__BB1_66;
	ld.global.u8 	%rs29, [%rd3+17];
	ld.global.u8 	%rs30, [%rd2+17];
	setp.lt.u16 	%p30, %rs29, %rs30;
	@%p30 bra 	$L__BB1_2;
	setp.gt.u16 	%p31, %rs29, %rs30;
	@%p31 bra 	$L__BB1_66;
	ld.global.u8 	%rs31, [%rd3+16];
	ld.global.u8 	%rs32, [%rd2+16];
	setp.lt.u16 	%p32, %rs31, %rs32;
	@%p32 bra 	$L__BB1_2;
	setp.gt.u16 	%p33, %rs31, %rs32;
	@%p33 bra 	$L__BB1_66;
	ld.global.u8 	%rs33, [%rd3+15];
	ld.global.u8 	%rs34, [%rd2+15];
	setp.lt.u16 	%p34, %rs33, %rs34;
	@%p34 bra 	$L__BB1_2;
	setp.gt.u16 	%p35, %rs33, %rs34;
	@%p35 bra 	$L__BB1_66;
	ld.global.u8 	%rs35, [%rd3+14];
	ld.global.u8 	%rs36, [%rd2+14];
	setp.lt.u16 	%p36, %rs35, %rs36;
	@%p36 bra 	$L__BB1_2;
	setp.gt.u16 	%p37, %rs35, %rs36;
	@%p37 bra 	$L__BB1_66;
	ld.global.u8 	%rs37, [%rd3+13];
	ld.global.u8 	%rs38, [%rd2+13];
	setp.lt.u16 	%p38, %rs37, %rs38;
	@%p38 bra 	$L__BB1_2;
	setp.gt.u16 	%p39, %rs37, %rs38;
	@%p39 bra 	$L__BB1_66;
	ld.global.u8 	%rs39, [%rd3+12];
	ld.global.u8 	%rs40, [%rd2+12];
	setp.lt.u16 	%p40, %rs39, %rs40;
	@%p40 bra 	$L__BB1_2;
	setp.gt.u16 	%p41, %rs39, %rs40;
	@%p41 bra 	$L__BB1_66;
	ld.global.u8 	%rs41, [%rd3+11];
	ld.global.u8 	%rs42, [%rd2+11];
	setp.lt.u16 	%p42, %rs41, %rs42;
	@%p42 bra 	$L__BB1_2;
	setp.gt.u16 	%p43, %rs41, %rs42;
	@%p43 bra 	$L__BB1_66;
	ld.global.u8 	%rs43, [%rd3+10];
	ld.global.u8 	%rs44, [%rd2+10];
	setp.lt.u16 	%p44, %rs43, %rs44;
	@%p44 bra 	$L__BB1_2;
	setp.gt.u16 	%p45, %rs43, %rs44;
	@%p45 bra 	$L__BB1_66;
	ld.global.u8 	%rs45, [%rd3+9];
	ld.global.u8 	%rs46, [%rd2+9];
	setp.lt.u16 	%p46, %rs45, %rs46;
	@%p46 bra 	$L__BB1_2;
	setp.gt.u16 	%p47, %rs45, %rs46;
	@%p47 bra 	$L__BB1_66;
	ld.global.u8 	%rs47, [%rd3+8];
	ld.global.u8 	%rs48, [%rd2+8];
	setp.lt.u16 	%p48, %rs47, %rs48;
	@%p48 bra 	$L__BB1_2;
	setp.gt.u16 	%p49, %rs47, %rs48;
	@%p49 bra 	$L__BB1_66;
	ld.global.u8 	%rs49, [%rd3+7];
	ld.global.u8 	%rs50, [%rd2+7];
	setp.lt.u16 	%p50, %rs49, %rs50;
	@%p50 bra 	$L__BB1_2;
	setp.gt.u16 	%p51, %rs49, %rs50;
	@%p51 bra 	$L__BB1_66;
	ld.global.u8 	%rs51, [%rd3+6];
	ld.global.u8 	%rs52, [%rd2+6];
	setp.lt.u16 	%p52, %rs51, %rs52;
	@%p52 bra 	$L__BB1_2;
	setp.gt.u16 	%p53, %rs51, %rs52;
	@%p53 bra 	$L__BB1_66;
	ld.global.u8 	%rs53, [%rd3+5];
	ld.global.u8 	%rs54, [%rd2+5];
	setp.lt.u16 	%p54, %rs53, %rs54;
	@%p54 bra 	$L__BB1_2;
	setp.gt.u16 	%p55, %rs53, %rs54;
	@%p55 bra 	$L__BB1_66;
	ld.global.u8 	%rs55, [%rd3+4];
	ld.global.u8 	%rs56, [%rd2+4];
	setp.lt.u16 	%p56, %rs55, %rs56;
	@%p56 bra 	$L__BB1_2;
	setp.gt.u16 	%p57, %rs55, %rs56;
	@%p57 bra 	$L__BB1_66;
	ld.global.u8 	%rs57, [%rd3+3];
	ld.global.u8 	%rs58, [%rd2+3];
	setp.lt.u16 	%p58, %rs57, %rs58;
	@%p58 bra 	$L__BB1_2;
	setp.gt.u16 	%p59, %rs57, %rs58;
	@%p59 bra 	$L__BB1_66;
	ld.global.u8 	%rs59, [%rd3+2];
	ld.global.u8 	%rs60, [%rd2+2];
	setp.lt.u16 	%p60, %rs59, %rs60;
	@%p60 bra 	$L__BB1_2;
	setp.gt.u16 	%p61, %rs59, %rs60;
	@%p61 bra 	$L__BB1_66;
	ld.global.u8 	%rs61, [%rd3+1];
	ld.global.u8 	%rs62, [%rd2+1];
	setp.lt.u16 	%p62, %rs61, %rs62;
	@%p62 bra 	$L__BB1_2;
	setp.gt.u16 	%p63, %rs61, %rs62;
	@%p63 bra 	$L__BB1_66;
	ld.global.u8 	%rs67, [%rd3];
	ld.global.u8 	%rs68, [%rd2];
	setp.gt.u16 	%p64, %rs67, %rs68;
	@%p64 bra 	$L__BB1_66;
	bra.uni 	$L__BB1_2;
$L__BB1_64:
	setp.le.u16 	%p3, %rs1, %rs2;
	@%p3 bra 	$L__BB1_3;
	ld.global.u8 	%rs70, [%rd3+30];
	ld.global.u8 	%rs69, [%rd2+30];
$L__BB1_66:
	cvt.u32.u16 	%r7, %rs2;
	cvt.u32.u16 	%r8, %rs1;
	sub.s32 	%r9, %r8, %r7;
	shl.b32 	%r10, %r9, 5;
	cvt.u32.u16 	%r11, %rs70;
	and.b32  	%r12, %r11, 255;
	cvt.u32.u16 	%r13, %rs69;
	and.b32  	%r14, %r13, 255;
	sub.s32 	%r15, %r12, %r14;
	mad.lo.s32 	%r16, %r15, 31, %r10;
	ld.global.u8 	%r17, [%rd3+29];
	ld.global.u8 	%r18, [%rd2+29];
	sub.s32 	%r19, %r17, %r18;
	mad.lo.s32 	%r20, %r19, 30, %r16;
	ld.global.u8 	%r21, [%rd3+28];
	ld.global.u8 	%r22, [%rd2+28];
	sub.s32 	%r23, %r21, %r22;
	mad.lo.s32 	%r24, %r23, 29, %r20;
	ld.global.u8 	%r25, [%rd3+27];
	ld.global.u8 	%r26, [%rd2+27];
	sub.s32 	%r27, %r25, %r26;
	mad.lo.s32 	%r28, %r27, 28, %r24;
	cvt.rn.f32.s32 	%f1, %r28;
	ld.global.u8 	%r29, [%rd3+26];
	ld.global.u8 	%r30, [%rd2+26];
	sub.s32 	%r31, %r29, %r30;
	mul.lo.s32 	%r32, %r31, 27;
	cvt.rn.f32.s32 	%f2, %r32;
	add.f32 	%f3, %f1, %f2;
	ld.global.u8 	%r33, [%rd3+25];
	ld.global.u8 	%r34, [%rd2+25];
	sub.s32 	%r35, %r33, %r34;
	mul.lo.s32 	%r36, %r35, 26;
	cvt.rn.f32.s32 	%f4, %r36;
	add.f32 	%f5, %f3, %f4;
	ld.global.u8 	%r37, [%rd3+24];
	ld.global.u8 	%r38, [%rd2+24];
	sub.s32 	%r39, %r37, %r38;
	mul.lo.s32 	%r40, %r39, 25;
	cvt.rn.f32.s32 	%f6, %r40;
	add.f32 	%f7, %f5, %f6;
	ld.global.u8 	%r41, [%rd3+23];
	ld.global.u8 	%r42, [%rd2+23];
	sub.s32 	%r43, %r41, %r42;
	mul.lo.s32 	%r44, %r43, 24;
	cvt.rn.f32.s32 	%f8, %r44;
	add.f32 	%f9, %f7, %f8;
	ld.global.u8 	%r45, [%rd3+22];
	ld.global.u8 	%r46, [%rd2+22];
	sub.s32 	%r47, %r45, %r46;
	mul.lo.s32 	%r48, %r47, 23;
	cvt.rn.f32.s32 	%f10, %r48;
	add.f32 	%f11, %f9, %f10;
	ld.global.u8 	%r49, [%rd3+21];
	ld.global.u8 	%r50, [%rd2+21];
	sub.s32 	%r51, %r49, %r50;
	mul.lo.s32 	%r52, %r51, 22;
	cvt.rn.f32.s32 	%f12, %r52;
	add.f32 	%f13, %f11, %f12;
	ld.global.u8 	%r53, [%rd3+20];
	ld.global.u8 	%r54, [%rd2+20];
	sub.s32 	%r55, %r53, %r54;
	mul.lo.s32 	%r56, %r55, 21;
	cvt.rn.f32.s32 	%f14, %r56;
	add.f32 	%f15, %f13, %f14;
	ld.global.u8 	%r57, [%rd3+19];
	ld.global.u8 	%r58, [%rd2+19];
	sub.s32 	%r59, %r57, %r58;
	mul.lo.s32 	%r60, %r59, 20;
	cvt.rn.f32.s32 	%f16, %r60;
	add.f32 	%f17, %f15, %f16;
	ld.global.u8 	%r61, [%rd3+18];
	ld.global.u8 	%r62, [%rd2+18];
	sub.s32 	%r63, %r61, %r62;
	mul.lo.s32 	%r64, %r63, 19;
	cvt.rn.f32.s32 	%f18, %r64;
	add.f32 	%f19, %f17, %f18;
	ld.global.u8 	%r65, [%rd3+17];
	ld.global.u8 	%r66, [%rd2+17];
	sub.s32 	%r67, %r65, %r66;
	mul.lo.s32 	%r68, %r67, 18;
	cvt.rn.f32.s32 	%f20, %r68;
	add.f32 	%f21, %f19, %f20;
	ld.global.u8 	%r69, [%rd3+16];
	ld.global.u8 	%r70, [%rd2+16];
	sub.s32 	%r71, %r69, %r70;
	mul.lo.s32 	%r72, %r71, 17;
	cvt.rn.f32.s32 	%f22, %r72;
	add.f32 	%f23, %f21, %f22;
	ld.global.u8 	%r73, [%rd3+15];
	ld.global.u8 	%r74, [%rd2+15];
	sub.s32 	%r75, %r73, %r74;
	shl.b32 	%r76, %r75, 4;
	cvt.rn.f32.s32 	%f24, %r76;
	add.f32 	%f25, %f23, %f24;
	ld.global.u8 	%r77, [%rd3+14];
	ld.global.u8 	%r78, [%rd2+14];
	sub.s32 	%r79, %r77, %r78;
	mul.lo.s32 	%r80, %r79, 15;
	cvt.rn.f32.s32 	%f26, %r80;
	add.f32 	%f27, %f25, %f26;
	ld.global.u8 	%r81, [%rd3+13];
	ld.global.u8 	%r82, [%rd2+13];
	sub.s32 	%r83, %r81, %r82;
	mul.lo.s32 	%r84, %r83, 14;
	cvt.rn.f32.s32 	%f28, %r84;
	add.f32 	%f29, %f27, %f28;
	ld.global.u8 	%r85, [%rd3+12];
	ld.global.u8 	%r86, [%rd2+12];
	sub.s32 	%r87, %r85, %r86;
	mul.lo.s32 	%r88, %r87, 13;
	cvt.rn.f32.s32 	%f30, %r88;
	add.f32 	%f31, %f29, %f30;
	ld.global.u8 	%r89, [%rd3+11];
	ld.global.u8 	%r90, [%rd2+11];
	sub.s32 	%r91, %r89, %r90;
	mul.lo.s32 	%r92, %r91, 12;
	cvt.rn.f32.s32 	%f32, %r92;
	add.f32 	%f33, %f31, %f32;
	ld.global.u8 	%r93, [%rd3+10];
	ld.global.u8 	%r94, [%rd2+10];
	sub.s32 	%r95, %r93, %r94;
	mul.lo.s32 	%r96, %r95, 11;
	cvt.rn.f32.s32 	%f34, %r96;
	add.f32 	%f35, %f33, %f34;
	ld.global.u8 	%r97, [%rd3+9];
	ld.global.u8 	%r98, [%rd2+9];
	sub.s32 	%r99, %r97, %r98;
	mul.lo.s32 	%r100, %r99, 10;
	cvt.rn.f32.s32 	%f36, %r100;
	add.f32 	%f37, %f35, %f36;
	ld.global.u8 	%r101, [%rd3+8];
	ld.global.u8 	%r102, [%rd2+8];
	sub.s32 	%r103, %r101, %r102;
	mul.lo.s32 	%r104, %r103, 9;
	cvt.rn.f32.s32 	%f38, %r104;
	add.f32 	%f39, %f37, %f38;
	ld.global.u8 	%r105, [%rd3+7];
	ld.global.u8 	%r106, [%rd2+7];
	sub.s32 	%r107, %r105, %r106;
	shl.b32 	%r108, %r107, 3;
	cvt.rn.f32.s32 	%f40, %r108;
	add.f32 	%f41, %f39, %f40;
	ld.global.u8 	%r109, [%rd3+6];
	ld.global.u8 	%r110, [%rd2+6];
	sub.s32 	%r111, %r109, %r110;
	mul.lo.s32 	%r112, %r111, 7;
	cvt.rn.f32.s32 	%f42, %r112;
	add.f32 	%f43, %f41, %f42;
	ld.global.u8 	%r113, [%rd3+5];
	ld.global.u8 	%r114, [%rd2+5];
	sub.s32 	%r115, %r113, %r114;
	mul.lo.s32 	%r116, %r115, 6;
	cvt.rn.f32.s32 	%f44, %r116;
	add.f32 	%f45, %f43, %f44;
	ld.global.u8 	%r117, [%rd3+4];
	ld.global.u8 	%r118, [%rd2+4];
	sub.s32 	%r119, %r117, %r118;
	mul.lo.s32 	%r120, %r119, 5;
	cvt.rn.f32.s32 	%f46, %r120;
	add.f32 	%f47, %f45, %f46;
	ld.global.u8 	%r121, [%rd3+3];
	ld.global.u8 	%r122, [%rd2+3];
	sub.s32 	%r123, %r121, %r122;
	shl.b32 	%r124, %r123, 2;
	cvt.rn.f32.s32 	%f48, %r124;
	add.f32 	%f49, %f47, %f48;
	ld.global.u8 	%r125, [%rd3+2];
	ld.global.u8 	%r126, [%rd2+2];
	sub.s32 	%r127, %r125, %r126;
	mul.lo.s32 	%r128, %r127, 3;
	cvt.rn.f32.s32 	%f50, %r128;
	add.f32 	%f51, %f49, %f50;
	ld.global.u8 	%r129, [%rd3+1];
	ld.global.u8 	%r130, [%rd2+1];
	sub.s32 	%r131, %r129, %r130;
	shl.b32 	%r132, %r131, 1;
	cvt.rn.f32.s32 	%f52, %r132;
	add.f32 	%f53, %f51, %f52;
	ld.global.u8 	%r133, [%rd3];
	ld.global.u8 	%r134, [%rd2];
	sub.s32 	%r135, %r133, %r134;
	cvt.rn.f32.s32 	%f54, %r135;
	add.f32 	%f55, %f53, %f54;
	abs.f32 	%f56, %f55;
	div.rn.f32 	%f57, %f56, 0f461C4000;
	add.f32 	%f58, %f57, 0f3F800000;
	rcp.rn.f32 	%f59, %f58;
	mul.wide.u32 	%rd9, %r1, 4;
	add.s64 	%rd10, %rd1, %rd9;
	st.global.f32 	[%rd10], %f59;
$L__BB1_67:
	ret;

}
	// .globl	_Z17genetic_operatorsPKhPKfPhPjjjf
.visible .entry _Z17genetic_operatorsPKhPKfPhPjjjf(
	.param .u64 .ptr .align 1 _Z17genetic_operatorsPKhPKfPhPjjjf_param_0,
	.param .u64 .ptr .align 1 _Z17genetic_operatorsPKhPKfPhPjjjf_param_1,
	.param .u64 .ptr .align 1 _Z17genetic_operatorsPKhPKfPhPjjjf_param_2,
	.param .u64 .ptr .align 1 _Z17genetic_operatorsPKhPKfPhPjjjf_param_3,
	.param .u32 _Z17genetic_operatorsPKhPKfPhPjjjf_param_4,
	.param .u32 _Z17genetic_operatorsPKhPKfPhPjjjf_param_5,
	.param .f32 _Z17genetic_operatorsPKhPKfPhPjjjf_param_6
)
{
	.reg .pred 	%p<26>;
	.reg .b16 	%rs<6>;
	.reg .b32 	%r<132>;
	.reg .b32 	%f<7>;
	.reg .b64 	%rd<58>;

	ld.param.u64 	%rd24, [_Z17genetic_operatorsPKhPKfPhPjjjf_param_0];
	ld.param.u64 	%rd21, [_Z17genetic_operatorsPKhPKfPhPjjjf_param_1];
	ld.param.u64 	%rd22, [_Z17genetic_operatorsPKhPKfPhPjjjf_param_2];
	ld.param.u64 	%rd23, [_Z17genetic_operatorsPKhPKfPhPjjjf_param_3];
	ld.param.u32 	%r51, [_Z17genetic_operatorsPKhPKfPhPjjjf_param_4];
	ld.param.u32 	%r52, [_Z17genetic_operatorsPKhPKfPhPjjjf_param_5];
	ld.param.f32 	%f1, [_Z17genetic_operatorsPKhPKfPhPjjjf_param_6];
	cvta.to.global.u64 	%rd1, %rd24;
	mov.u32 	%r53, %ctaid.x;
	mov.u32 	%r54, %ntid.x;
	mov.u32 	%r55, %tid.x;
	mad.lo.s32 	%r1, %r53, %r54, %r55;
	setp.ge.u32 	%p1, %r1, %r51;
	@%p1 bra 	$L__BB2_29;
	cvta.to.global.u64 	%rd25, %rd23;
	cvta.to.global.u64 	%rd26, %rd21;
	cvta.to.global.u64 	%rd2, %rd22;
	mul.wide.u32 	%rd27, %r1, 4;
	add.s64 	%rd3, %rd25, %rd27;
	ld.global.u32 	%r57, [%rd3];
	mad.lo.s32 	%r58, %r57, 1664525, 1013904223;
	rem.u32 	%r59, %r58, %r51;
	mad.lo.s32 	%r60, %r57, 389569705, 1196435762;
	rem.u32 	%r61, %r60, %r51;
	mul.wide.u32 	%rd28, %r59, 4;
	add.s64 	%rd29, %rd26, %rd28;
	ld.global.f32 	%f2, [%rd29];
	mul.wide.u32 	%rd30, %r61, 4;
	add.s64 	%rd31, %rd26, %rd30;
	ld.global.f32 	%f3, [%rd31];
	setp.gt.f32 	%p2, %f2, %f3;
	selp.b32 	%r2, %r59, %r61, %p2;
	mad.lo.s32 	%r62, %r57, -1354167659, -775096599;
	rem.u32 	%r63, %r62, %r51;
	mad.lo.s32 	%r64, %r57, 158984081, -1426500812;
	rem.u32 	%r65, %r64, %r51;
	mul.wide.u32 	%rd32, %r63, 4;
	add.s64 	%rd33, %rd26, %rd32;
	ld.global.f32 	%f4, [%rd33];
	mul.wide.u32 	%rd34, %r65, 4;
	add.s64 	%rd35, %rd26, %rd34;
	ld.global.f32 	%f5, [%rd35];
	setp.gt.f32 	%p3, %f4, %f5;
	selp.b32 	%r3, %r63, %r65, %p3;
	mul.lo.s32 	%r66, %r52, %r1;
	cvt.u64.u32 	%rd4, %r66;
	mad.lo.s32 	%r118, %r57, -1432516515, 1649599747;
	rem.u32 	%r5, %r118, %r52;
	max.u32 	%r6, %r52, 1;
	and.b32  	%r7, %r6, 3;
	setp.lt.u32 	%p4, %r52, 4;
	mov.b32 	%r116, 0;
	@%p4 bra 	$L__BB2_4;
	and.b32  	%r116, %r6, -4;
	add.s64 	%rd36, %rd4, %rd2;
	add.s64 	%rd53, %rd36, 3;
	mov.b32 	%r113, 0;
	mov.u64 	%rd54, %rd1;
$L__BB2_3:
	setp.lt.u32 	%p5, %r113, %r5;
	selp.b32 	%r68, %r2, %r3, %p5;
	mul.lo.s32 	%r69, %r68, %r52;
	cvt.u64.u32 	%rd37, %r69;
	add.s64 	%rd38, %rd54, %rd37;
	ld.global.u8 	%rs1, [%rd38];
	st.global.u8 	[%rd53+-3], %rs1;
	add.s32 	%r70, %r113, 1;
	setp.lt.u32 	%p6, %r70, %r5;
	selp.b32 	%r71, %r2, %r3, %p6;
	mul.lo.s32 	%r72, %r71, %r52;
	cvt.u64.u32 	%rd39, %r72;
	add.s64 	%rd40, %rd54, %rd39;
	ld.global.u8 	%rs2, [%rd40+1];
	st.global.u8 	[%rd53+-2], %rs2;
	add.s32 	%r73, %r113, 2;
	setp.lt.u32 	%p7, %r73, %r5;
	selp.b32 	%r74, %r2, %r3, %p7;
	mul.lo.s32 	%r75, %r74, %r52;
	cvt.u64.u32 	%rd41, %r75;
	add.s64 	%rd42, %rd54, %rd41;
	ld.global.u8 	%rs3, [%rd42+2];
	st.global.u8 	[%rd53+-1], %rs3;
	add.s32 	%r76, %r113, 3;
	setp.lt.u32 	%p8, %r76, %r5;
	selp.b32 	%r77, %r2, %r3, %p8;
	mul.lo.s32 	%r78, %r77, %r52;
	cvt.u64.u32 	%rd43, %r78;
	add.s64 	%rd44, %rd54, %rd43;
	ld.global.u8 	%rs4, [%rd44+3];
	st.global.u8 	[%rd53], %rs4;
	add.s64 	%rd54, %rd54, 4;
	add.s64 	%rd53, %rd53, 4;
	add.s32 	%r113, %r113, 4;
	setp.ne.s32 	%p9, %r113, %r116;
	@%p9 bra 	$L__BB2_3;
$L__BB2_4:
	setp.eq.s32 	%p10, %r7, 0;
	@%p10 bra 	$L__BB2_7;
	cvt.u64.u32 	%rd45, %r116;
	add.s64 	%rd46, %rd45, %rd4;
	add.s64 	%rd56, %rd2, %rd46;
	add.s64 	%rd55, %rd1, %rd45;
	neg.s32 	%r115, %r7;
$L__BB2_6:
	.pragma "nounroll";
	setp.lt.u32 	%p11, %r116, %r5;
	selp.b32 	%r79, %r2, %r3, %p11;
	mul.lo.s32 	%r80, %r79, %r52;
	cvt.u64.u32 	%rd47, %r80;
	add.s64 	%rd48, %rd55, %rd47;
	ld.global.u8 	%rs5, [%rd48];
	st.global.u8 	[%rd56], %rs5;
	add.s32 	%r116, %r116, 1;
	add.s64 	%rd56, %rd56, 1;
	add.s64 	%rd55, %rd55, 1;
	add.s32 	%r115, %r115, 1;
	setp.ne.s32 	%p12, %r115, 0;
	@%p12 bra 	$L__BB2_6;
$L__BB2_7:
	setp.lt.u32 	%p13, %r52, 4;
	mul.f32 	%f6, %f1, 0f461C4000;
	cvt.rzi.u32.f32 	%r17, %f6;
	mov.b32 	%r129, 0;
	@%p13 bra 	$L__BB2_18;
	and.b32  	%r129, %r6, -4;
	neg.s32 	%r117, %r129;
	add.s64 	%rd49, %rd4, %rd2;
	add.s64 	%rd57, %rd49, 3;
$L__BB2_9:
	.pragma "nounroll";
	mad.lo.s32 	%r119, %r118, 1664525, 1013904223;
	mul.hi.u32 	%r83, %r119, -776530087;
	shr.u32 	%r84, %r83, 13;
	mul.lo.s32 	%r85, %r84, 10000;
	sub.s32 	%r86, %r119, %r85;
	setp.ge.u32 	%p14, %r86, %r17;
	@%p14 bra 	$L__BB2_11;
	mad.lo.s32 	%r119, %r119, 1664525, 1013904223;
	st.global.u8 	[%rd57+-3], %r119;
$L__BB2_11:
	mad.lo.s32 	%r120, %r119, 1664525, 1013904223;
	mul.hi.u32 	%r87, %r120, -776530087;
	shr.u32 	%r88, %r87, 13;
	mul.lo.s32 	%r89, %r88, 10000;
	sub.s32 	%r90, %r120, %r89;
	setp.ge.u32 	%p15, %r90, %r17;
	@%p15 bra 	$L__BB2_13;
	mad.lo.s32 	%r120, %r120, 1664525, 1013904223;
	st.global.u8 	[%rd57+-2], %r120;
$L__BB2_13:
	mad.lo.s32 	%r121, %r120, 1664525, 1013904223;
	mul.hi.u32 	%r91, %r121, -776530087;
	shr.u32 	%r92, %r91, 13;
	mul.lo.s32 	%r93, %r92, 10000;
	sub.s32 	%r94, %r121, %r93;
	setp.ge.u32 	%p16, %r94, %r17;
	@%p16 bra 	$L__BB2_15;
	mad.lo.s32 	%r121, %r121, 1664525, 1013904223;
	st.global.u8 	[%rd57+-1], %r121;
$L__BB2_15:
	mad.lo.s32 	%r118, %r121, 1664525, 1013904223;
	mul.hi.u32 	%r95, %r118, -776530087;
	shr.u32 	%r96, %r95, 13;
	mul.lo.s32 	%r97, %r96, 10000;
	sub.s32 	%r98, %r118, %r97;
	setp.ge.u32 	%p17, %r98, %r17;
	@%p17 bra 	$L__BB2_17;
	mad.lo.s32 	%r118, %r118, 1664525, 1013904223;
	st.global.u8 	[%rd57], %r118;
$L__BB2_17:
	add.s32 	%r117, %r117, 4;
	add.s64 	%rd57, %rd57, 4;
	setp.ne.s32 	%p18, %r117, 0;
	@%p18 bra 	$L__BB2_9;
$L__BB2_18:
	setp.eq.s32 	%p19, %r7, 0;
	@%p19 bra 	$L__BB2_28;
	add.s64 	%rd19, %rd2, %rd4;
	setp.eq.s32 	%p20, %r7, 1;
	@%p20 bra 	$L__BB2_25;
	mad.lo.s32 	%r126, %r118, 1664525, 1013904223;
	mul.hi.u32 	%r100, %r126, -776530087;
	shr.u32 	%r101, %r100, 13;
	mul.lo.s32 	%r102, %r101, 10000;
	sub.s32 	%r103, %r126, %r102;
	setp.ge.u32 	%p21, %r103, %r17;
	cvt.u64.u32 	%rd50, %r129;
	add.s64 	%rd20, %rd19, %rd50;
	@%p21 bra 	$L__BB2_22;
	mad.lo.s32 	%r126, %r126, 1664525, 1013904223;
	st.global.u8 	[%rd20], %r126;
$L__BB2_22:
	mad.lo.s32 	%r118, %r126, 1664525, 1013904223;
	mul.hi.u32 	%r104, %r118, -776530087;
	shr.u32 	%r105, %r104, 13;
	mul.lo.s32 	%r106, %r105, 10000;
	sub.s32 	%r107, %r118, %r106;
	setp.ge.u32 	%p22, %r107, %r17;
	@%p22 bra 	$L__BB2_24;
	mad.lo.s32 	%r118, %r118, 1664525, 1013904223;
	st.global.u8 	[%rd20+1], %r118;
$L__BB2_24:
	add.s32 	%r129, %r129, 2;
$L__BB2_25:
	and.b32  	%r108, %r6, 1;
	setp.eq.b32 	%p23, %r108, 1;
	not.pred 	%p24, %p23;
	@%p24 bra 	$L__BB2_28;
	mad.lo.s32 	%r118, %r118, 1664525, 1013904223;
	mul.hi.u32 	%r109, %r118, -776530087;
	shr.u32 	%r110, %r109, 13;
	mul.lo.s32 	%r111, %r110, 10000;
	sub.s32 	%r112, %r118, %r111;
	setp.ge.u32 	%p25, %r112, %r17;
	@%p25 bra 	$L__BB2_28;
	mad.lo.s32 	%r118, %r118, 1664525, 1013904223;
	cvt.u64.u32 	%rd51, %r129;
	add.s64 	%rd52, %rd19, %rd51;
	st.global.u8 	[%rd52], %r118;
$L__BB2_28:
	st.global.u32 	[%rd3], %r118;
$L__BB2_29:
	ret;

}


// ===== COMPILED SASS (sm_100) =====

	.target	sm_100

	.elftype	@"ET_EXEC"


//--------------------- .note.nv.tkinfo           --------------------------
	.section	.note.nv.tkinfo,"",@"SHT_NOTE"
	.sectionflags	@"SHF_NOTE_NV_TKINFO"
	.tkinfo
        /*0018*/ 	.word	0x00000002
        /*0030*/ 	.string	""
        /*0030*/ 	.string	"ptxas"
        /*0030*/ 	.string	"Cuda compilation tools, release 13.0, V13.0.88"
        /*0030*/ 	.string	"Build cuda_13.0.r13.0/compiler.36424714_0"
        /*0030*/ 	.string	"-arch sm_100 -m 64 "



//--------------------- .note.nv.cuinfo           --------------------------
	.section	.note.nv.cuinfo,"",@"SHT_NOTE"
	.sectionflags	@"SHF_NOTE_NV_CUINFO"
        /*0018*/ 	.short	0x0002
        /*001a*/ 	.short	0x0064
        /*001c*/ 	.short	0x0082
	.zero		2


//--------------------- .nv.info                  --------------------------
	.section	.nv.info,"",@"SHT_CUDA_INFO"
	.align	4


	//----- nvinfo : EIATTR_REGCOUNT
	.align		4
        /*0000*/ 	.byte	0x04, 0x2f
        /*0002*/ 	.short	(.L_3 - .L_2)
	.align		4
.L_2:
        /*0004*/ 	.word	index@(_Z17blake3_hash_batchPKhjS0_jPhj)
        /*0008*/ 	.word	0x00000020


	//----- nvinfo : EIATTR_FRAME_SIZE
	.align		4
.L_3:
        /*000c*/ 	.byte	0x04, 0x11
        /*000e*/ 	.short	(.L_5 - .L_4)
	.align		4
.L_4:
        /*0010*/ 	.word	index@(_Z17blake3_hash_batchPKhjS0_jPhj)
        /*0014*/ 	.word	0x00000180


	//----- nvinfo : EIATTR_REGCOUNT
	.align		4
.L_5:
        /*0018*/ 	.byte	0x04, 0x2f
        /*001a*/ 	.short	(.L_7 - .L_6)
	.align		4
.L_6:
        /*001c*/ 	.word	index@(_Z16evaluate_fitnessPKhS0_Pfj)
        /*0020*/ 	.word	0x00000020


	//----- nvinfo : EIATTR_FRAME_SIZE
	.align		4
.L_7:
        /*0024*/ 	.byte	0x04, 0x11
        /*0026*/ 	.short	(.L_9 - .L_8)
	.align		4
.L_8:
        /*0028*/ 	.word	index@($__internal_1_$__cuda_sm3x_div_rn_noftz_f32_slowpath)
        /*002c*/ 	.word	0x00000000


	//----- nvinfo : EIATTR_FRAME_SIZE
	.align		4
.L_9:
        /*0030*/ 	.byte	0x04, 0x11
        /*0032*/ 	.short	(.L_11 - .L_10)
	.align		4
.L_10:
        /*0034*/ 	.word	index@($__internal_0_$__cuda_sm20_rcp_rn_f32_slowpath)
        /*0038*/ 	.word	0x00000000


	//----- nvinfo : EIATTR_FRAME_SIZE
	.align		4
.L_11:
        /*003c*/ 	.byte	0x04, 0x11
        /*003e*/ 	.short	(.L_13 - .L_12)
	.align		4
.L_12:
        /*0040*/ 	.word	index@(_Z16evaluate_fitnessPKhS0_Pfj)
        /*0044*/ 	.word	0x00000000


	//----- nvinfo : EIATTR_REGCOUNT
	.align		4
.L_13:
        /*0048*/ 	.byte	0x04, 0x2f
        /*004a*/ 	.short	(.L_15 - .L_14)
	.align		4
.L_14:
        /*004c*/ 	.word	index@(_Z17genetic_operatorsPKhPKfPhPjjjf)
        /*0050*/ 	.word	0x0000001a


	//----- nvinfo : EIATTR_FRAME_SIZE
	.align		4
.L_15:
        /*0054*/ 	.byte	0x04, 0x11
        /*0056*/ 	.short	(.L_17 - .L_16)
	.align		4
.L_16:
        /*0058*/ 	.word	index@(_Z17genetic_operatorsPKhPKfPhPjjjf)
        /*005c*/ 	.word	0x00000000


	//----- nvinfo : EIATTR_MIN_STACK_SIZE
	.align		4
.L_17:
        /*0060*/ 	.byte	0x04, 0x12
        /*0062*/ 	.short	(.L_19 - .L_18)
	.align		4
.L_18:
        /*0064*/ 	.word	index@(_Z17genetic_operatorsPKhPKfPhPjjjf)
        /*0068*/ 	.word	0x00000000


	//----- nvinfo : EIATTR_MIN_STACK_SIZE
	.align		4
.L_19:
        /*006c*/ 	.byte	0x04, 0x12
        /*006e*/ 	.short	(.L_21 - .L_20)
	.align		4
.L_20:
        /*0070*/ 	.word	index@(_Z16evaluate_fitnessPKhS0_Pfj)
        /*0074*/ 	.word	0x00000000


	//----- nvinfo : EIATTR_MIN_STACK_SIZE
	.align		4
.L_21:
        /*0078*/ 	.byte	0x04, 0x12
        /*007a*/ 	.short	(.L_23 - .L_22)
	.align		4
.L_22:
        /*007c*/ 	.word	index@(_Z17blake3_hash_batchPKhjS0_jPhj)
        /*0080*/ 	.word	0x00000180
.L_23:


//--------------------- .nv.compat                --------------------------
	.section	.nv.compat,"",@"SHT_CUDA_COMPAT_INFO"
	.align	4
        /*0000*/ 	.byte	0x02, 0x09, 0x00, 0x00, 0x02, 0x02, 0x01, 0x00, 0x02, 0x05, 0x05, 0x00, 0x03, 0x07, 0x01, 0x01
        /*0010*/ 	.byte	0x02, 0x03, 0x00, 0x00, 0x02, 0x06, 0x01, 0x00, 0x04, 0x0b, 0x08, 0x00, 0x01, 0x00, 0x00, 0x00
        /*0020*/ 	.byte	0x00, 0x00, 0x00, 0x00


//--------------------- .nv.info._Z17genetic_operatorsPKhPKfPhPjjjf --------------------------
	.section	.nv.info._Z17genetic_operatorsPKhPKfPhPjjjf,"",@"SHT_CUDA_INFO"
	.sectionflags	@""
	.align	4


	//----- nvinfo : EIATTR_CUDA_API_VERSION
	.align		4
        /*0000*/ 	.byte	0x04, 0x37
        /*0002*/ 	.short	(.L_25 - .L_24)
.L_24:
        /*0004*/ 	.word	0x00000082


	//----- nvinfo : EIATTR_KPARAM_INFO
	.align		4
.L_25:
        /*0008*/ 	.byte	0x04, 0x17
        /*000a*/ 	.short	(.L_27 - .L_26)
.L_26:
        /*000c*/ 	.word	0x00000000
        /*0010*/ 	.short	0x0006
        /*0012*/ 	.short	0x0028
        /*0014*/ 	.byte	0x00, 0xf0, 0x11, 0x00


	//----- nvinfo : EIATTR_KPARAM_INFO
	.align		4
.L_27:
        /*0018*/ 	.byte	0x04, 0x17
        /*001a*/ 	.short	(.L_29 - .L_28)
.L_28:
        /*001c*/ 	.word	0x00000000
        /*0020*/ 	.short	0x0005
        /*0022*/ 	.short	0x0024
        /*0024*/ 	.byte	0x00, 0xf0, 0x11, 0x00


	//----- nvinfo : EIATTR_KPARAM_INFO
	.align		4
.L_29:
        /*0028*/ 	.byte	0x04, 0x17
        /*002a*/ 	.short	(.L_31 - .L_30)
.L_30:
        /*002c*/ 	.word	0x00000000
        /*0030*/ 	.short	0x0004
        /*0032*/ 	.short	0x0020
        /*0034*/ 	.byte	0x00, 0xf0, 0x11, 0x00


	//----- nvinfo : EIATTR_KPARAM_INFO
	.align		4
.L_31:
        /*0038*/ 	.byte	0x04, 0x17
        /*003a*/ 	.short	(.L_33 - .L_32)
.L_32:
        /*003c*/ 	.word	0x00000000
        /*0040*/ 	.short	0x0003
        /*0042*/ 	.short	0x0018
        /*0044*/ 	.byte	0x00, 0xf5, 0x21, 0x00


	//----- nvinfo : EIATTR_KPARAM_INFO
	.align		4
.L_33:
        /*0048*/ 	.byte	0x04, 0x17
        /*004a*/ 	.short	(.L_35 - .L_34)
.L_34:
        /*004c*/ 	.word	0x00000000
        /*0050*/ 	.short	0x0002
        /*0052*/ 	.short	0x0010
        /*0054*/ 	.byte	0x00, 0xf5, 0x21, 0x00


	//----- nvinfo : EIATTR_KPARAM_INFO
	.align		4
.L_35:
        /*0058*/ 	.byte	0x04, 0x17
        /*005a*/ 	.short	(.L_37 - .L_36)
.L_36:
        /*005c*/ 	.word	0x00000000
        /*0060*/ 	.short	0x0001
        /*0062*/ 	.short	0x0008
        /*0064*/ 	.byte	0x00, 0xf5, 0x21, 0x00


	//----- nvinfo : EIATTR_KPARAM_INFO
	.align		4
.L_37:
        /*0068*/ 	.byte	0x04, 0x17
        /*006a*/ 	.short	(.L_39 - .L_38)
.L_38:
        /*006c*/ 	.word	0x00000000
        /*0070*/ 	.short	0x0000
        /*0072*/ 	.short	0x0000
        /*0074*/ 	.byte	0x00, 0xf5, 0x21, 0x00


	//----- nvinfo : EIATTR_SPARSE_MMA_MASK
	.align		4
.L_39:
        /*0078*/ 	.byte	0x03, 0x50
        /*007a*/ 	.short	0x0000


	//----- nvinfo : EIATTR_MAXREG_COUNT
	.align		4
        /*007c*/ 	.byte	0x03, 0x1b
        /*007e*/ 	.short	0x00ff


	//----- nvinfo : EIATTR_MERCURY_ISA_VERSION
	.align		4
        /*0080*/ 	.byte	0x03, 0x5f
        /*0082*/ 	.short	0x0101


	//----- nvinfo : EIATTR_VRC_CTA_INIT_COUNT
	.align		4
        /*0084*/ 	.byte	0x02, 0x4a
	.zero		1
	.zero		1


	//----- nvinfo : EIATTR_EXIT_INSTR_OFFSETS
	.align		4
        /*0088*/ 	.byte	0x04, 0x1c
        /*008a*/ 	.short	(.L_41 - .L_40)


	//   ....[0]....
.L_40:
        /*008c*/ 	.word	0x00000070


	//   ....[1]....
        /*0090*/ 	.word	0x00001e20


	//----- nvinfo : EIATTR_CBANK_PARAM_SIZE
	.align		4
.L_41:
        /*0094*/ 	.byte	0x03, 0x19
        /*0096*/ 	.short	0x002c


	//----- nvinfo : EIATTR_PARAM_CBANK
	.align		4
        /*0098*/ 	.byte	0x04, 0x0a
        /*009a*/ 	.short	(.L_43 - .L_42)
	.align		4
.L_42:
        /*009c*/ 	.word	index@(.nv.constant0._Z17genetic_operatorsPKhPKfPhPjjjf)
        /*00a0*/ 	.short	0x0380
        /*00a2*/ 	.short	0x002c


	//----- nvinfo : EIATTR_SW_WAR
	.align		4
.L_43:
        /*00a4*/ 	.byte	0x04, 0x36
        /*00a6*/ 	.short	(.L_45 - .L_44)
.L_44:
        /*00a8*/ 	.word	0x00000008
.L_45:


//--------------------- .nv.info._Z16evaluate_fitnessPKhS0_Pfj --------------------------
	.section	.nv.info._Z16evaluate_fitnessPKhS0_Pfj,"",@"SHT_CUDA_INFO"
	.sectionflags	@""
	.align	4


	//----- nvinfo : EIATTR_CUDA_API_VERSION
	.align		4
        /*0000*/ 	.byte	0x04, 0x37
        /*0002*/ 	.short	(.L_47 - .L_46)
.L_46:
        /*0004*/ 	.word	0x00000082


	//----- nvinfo : EIATTR_KPARAM_INFO
	.align		4
.L_47:
        /*0008*/ 	.byte	0x04, 0x17
        /*000a*/ 	.short	(.L_49 - .L_48)
.L_48:
        /*000c*/ 	.word	0x00000000
        /*0010*/ 	.short	0x0003
        /*0012*/ 	.short	0x0018
        /*0014*/ 	.byte	0x00, 0xf0, 0x11, 0x00


	//----- nvinfo : EIATTR_KPARAM_INFO
	.align		4
.L_49:
        /*0018*/ 	.byte	0x04, 0x17
        /*001a*/ 	.short	(.L_51 - .L_50)
.L_50:
        /*001c*/ 	.word	0x00000000
        /*0020*/ 	.short	0x0002
        /*0022*/ 	.short	0x0010
        /*0024*/ 	.byte	0x00, 0xf5, 0x21, 0x00


	//----- nvinfo : EIATTR_KPARAM_INFO
	.align		4
.L_51:
        /*0028*/ 	.byte	0x04, 0x17
        /*002a*/ 	.short	(.L_53 - .L_52)
.L_52:
        /*002c*/ 	.word	0x00000000
        /*0030*/ 	.short	0x0001
        /*0032*/ 	.short	0x0008
        /*0034*/ 	.byte	0x00, 0xf5, 0x21, 0x00


	//----- nvinfo : EIATTR_KPARAM_INFO
	.align		4
.L_53:
        /*0038*/ 	.byte	0x04, 0x17
        /*003a*/ 	.short	(.L_55 - .L_54)
.L_54:
        /*003c*/ 	.word	0x00000000
        /*0040*/ 	.short	0x0000
        /*0042*/ 	.short	0x0000
        /*0044*/ 	.byte	0x00, 0xf5, 0x21, 0x00


	//----- nvinfo : EIATTR_SPARSE_MMA_MASK
	.align		4
.L_55:
        /*0048*/ 	.byte	0x03, 0x50
        /*004a*/ 	.short	0x0000


	//----- nvinfo : EIATTR_MAXREG_COUNT
	.align		4
        /*004c*/ 	.byte	0x03, 0x1b
        /*004e*/ 	.short	0x00ff


	//----- nvinfo : EIATTR_MERCURY_ISA_VERSION
	.align		4
        /*0050*/ 	.byte	0x03, 0x5f
        /*0052*/ 	.short	0x0101


	//----- nvinfo : EIATTR_VRC_CTA_INIT_COUNT
	.align		4
        /*0054*/ 	.byte	0x02, 0x4a
	.zero		1
	.zero		1


	//----- nvinfo : EIATTR_EXIT_INSTR_OFFSETS
	.align		4
        /*0058*/ 	.byte	0x04, 0x1c
        /*005a*/ 	.short	(.L_57 - .L_56)


	//   ....[0]....
.L_56:
        /*005c*/ 	.word	0x00000070


	//   ....[1]....
        /*0060*/ 	.word	0x00000d60


	//   ....[2]....
        /*0064*/ 	.word	0x00001ad0


	//----- nvinfo : EIATTR_CRS_STACK_SIZE
	.align		4
.L_57:
        /*0068*/ 	.byte	0x04, 0x1e
        /*006a*/ 	.short	(.L_59 - .L_58)
.L_58:
        /*006c*/ 	.word	0x00000000


	//----- nvinfo : EIATTR_CBANK_PARAM_SIZE
	.align		4
.L_59:
        /*0070*/ 	.byte	0x03, 0x19
        /*0072*/ 	.short	0x001c


	//----- nvinfo : EIATTR_PARAM_CBANK
	.align		4
        /*0074*/ 	.byte	0x04, 0x0a
        /*0076*/ 	.short	(.L_61 - .L_60)
	.align		4
.L_60:
        /*0078*/ 	.word	index@(.nv.constant0._Z16evaluate_fitnessPKhS0_Pfj)
        /*007c*/ 	.short	0x0380
        /*007e*/ 	.short	0x001c


	//----- nvinfo : EIATTR_SW_WAR
	.align		4
.L_61:
        /*0080*/ 	.byte	0x04, 0x36
        /*0082*/ 	.short	(.L_63 - .L_62)
.L_62:
        /*0084*/ 	.word	0x00000008
.L_63:


//--------------------- .nv.info._Z17blake3_hash_batchPKhjS0_jPhj --------------------------
	.section	.nv.info._Z17blake3_hash_batchPKhjS0_jPhj,"",@"SHT_CUDA_INFO"
	.sectionflags	@""
	.align	4


	//----- nvinfo : EIATTR_CUDA_API_VERSION
	.align		4
        /*0000*/ 	.byte	0x04, 0x37
        /*0002*/ 	.short	(.L_65 - .L_64)
.L_64:
        /*0004*/ 	.word	0x00000082


	//----- nvinfo : EIATTR_KPARAM_INFO
	.align		4
.L_65:
        /*0008*/ 	.byte	0x04, 0x17
        /*000a*/ 	.short	(.L_67 - .L_66)
.L_66:
        /*000c*/ 	.word	0x00000000
        /*0010*/ 	.short	0x0005
        /*0012*/ 	.short	0x0028
        /*0014*/ 	.byte	0x00, 0xf0, 0x11, 0x00


	//----- nvinfo : EIATTR_KPARAM_INFO
	.align		4
.L_67:
        /*0018*/ 	.byte	0x04, 0x17
        /*001a*/ 	.short	(.L_69 - .L_68)
.L_68:
        /*001c*/ 	.word	0x00000000
        /*0020*/ 	.short	0x0004
        /*0022*/ 	.short	0x0020
        /*0024*/ 	.byte	0x00, 0xf5, 0x21, 0x00


	//----- nvinfo : EIATTR_KPARAM_INFO
	.align		4
.L_69:
        /*0028*/ 	.byte	0x04, 0x17
        /*002a*/ 	.short	(.L_71 - .L_70)
.L_70:
        /*002c*/ 	.word	0x00000000
        /*0030*/ 	.short	0x0003
        /*0032*/ 	.short	0x0018
        /*0034*/ 	.byte	0x00, 0xf0, 0x11, 0x00


	//----- nvinfo : EIATTR_KPARAM_INFO
	.align		4
.L_71:
        /*0038*/ 	.byte	0x04, 0x17
        /*003a*/ 	.short	(.L_73 - .L_72)
.L_72:
        /*003c*/ 	.word	0x00000000
        /*0040*/ 	.short	0x0002
        /*0042*/ 	.short	0x0010
        /*0044*/ 	.byte	0x00, 0xf5, 0x21, 0x00


	//----- nvinfo : EIATTR_KPARAM_INFO
	.align		4
.L_73:
        /*0048*/ 	.byte	0x04, 0x17
        /*004a*/ 	.short	(.L_75 - .L_74)
.L_74:
        /*004c*/ 	.word	0x00000000
        /*0050*/ 	.short	0x0001
        /*0052*/ 	.short	0x0008
        /*0054*/ 	.byte	0x00, 0xf0, 0x11, 0x00


	//----- nvinfo : EIATTR_KPARAM_INFO
	.align		4
.L_75:
        /*0058*/ 	.byte	0x04, 0x17
        /*005a*/ 	.short	(.L_77 - .L_76)
.L_76:
        /*005c*/ 	.word	0x00000000
        /*0060*/ 	.short	0x0000
        /*0062*/ 	.short	0x0000
        /*0064*/ 	.byte	0x00, 0xf5, 0x21, 0x00


	//----- nvinfo : EIATTR_SPARSE_MMA_MASK
	.align		4
.L_77:
        /*0068*/ 	.byte	0x03, 0x50
        /*006a*/ 	.short	0x0000


	//----- nvinfo : EIATTR_MAXREG_COUNT
	.align		4
        /*006c*/ 	.byte	0x03, 0x1b
        /*006e*/ 	.short	0x00ff


	//----- nvinfo : EIATTR_MERCURY_ISA_VERSION
	.align		4
        /*0070*/ 	.byte	0x03, 0x5f
        /*0072*/ 	.short	0x0101


	//----- nvinfo : EIATTR_VRC_CTA_INIT_COUNT
	.align		4
        /*0074*/ 	.byte	0x02, 0x4a
	.zero		1
	.zero		1


	//----- nvinfo : EIATTR_EXIT_INSTR_OFFSETS
	.align		4
        /*0078*/ 	.byte	0x04, 0x1c
        /*007a*/ 	.short	(.L_79 - .L_78)


	//   ....[0]....
.L_78:
        /*007c*/ 	.word	0x00000080


	//   ....[1]....
        /*0080*/ 	.word	0x00006020


	//----- nvinfo : EIATTR_CBANK_PARAM_SIZE
	.align		4
.L_79:
        /*0084*/ 	.byte	0x03, 0x19
        /*0086*/ 	.short	0x002c


	//----- nvinfo : EIATTR_PARAM_CBANK
	.align		4
        /*0088*/ 	.byte	0x04, 0x0a
        /*008a*/ 	.short	(.L_81 - .L_80)
	.align		4
.L_80:
        /*008c*/ 	.word	index@(.nv.constant0._Z17blake3_hash_batchPKhjS0_jPhj)
        /*0090*/ 	.short	0x0380
        /*0092*/ 	.short	0x002c


	//----- nvinfo : EIATTR_SW_WAR
	.align		4
.L_81:
        /*0094*/ 	.byte	0x04, 0x36
        /*0096*/ 	.short	(.L_83 - .L_82)
.L_82:
        /*0098*/ 	.word	0x00000008
.L_83:


//--------------------- .nv.callgraph             --------------------------
	.section	.nv.callgraph,"",@"SHT_CUDA_CALLGRAPH"
	.align	4
	.sectionentsize	8
	.align		4
        /*0000*/ 	.word	0x00000000
	.align		4
        /*0004*/ 	.word	0xffffffff
	.align		4
        /*0008*/ 	.word	0x00000000
	.align		4
        /*000c*/ 	.word	0xfffffffe
	.align		4
        /*0010*/ 	.word	0x00000000
	.align		4
        /*0014*/ 	.word	0xfffffffd
	.align		4
        /*0018*/ 	.word	0x00000000
	.align		4
        /*001c*/ 	.word	0xfffffffc


//--------------------- .nv.constant3             --------------------------
	.section	.nv.constant3,"a",@progbits
	.align	4
.nv.constant3:
	.type		IV,@object
	.size		IV,(MSG_SCHEDULE - IV)
IV:
        /*0000*/ 	.byte	0x67, 0xe6, 0x09, 0x6a, 0x85, 0xae, 0x67, 0xbb, 0x72, 0xf3, 0x6e, 0x3c, 0x3a, 0xf5, 0x4f, 0xa5
        /*0010*/ 	.byte	0x7f, 0x52, 0x0e, 0x51, 0x8c, 0x68, 0x05, 0x9b, 0xab, 0xd9, 0x83, 0x1f, 0x19, 0xcd, 0xe0, 0x5b
	.type		MSG_SCHEDULE,@object
	.size		MSG_SCHEDULE,(.L_1 - MSG_SCHEDULE)
MSG_SCHEDULE:
        /*0020*/ 	.byte	0x00, 0x01, 0x02, 0x03, 0x04, 0x05, 0x06, 0x07, 0x08, 0x09, 0x0a, 0x0b, 0x0c, 0x0d, 0x0e, 0x0f
        /*0030*/ 	.byte	0x02, 0x06, 0x03, 0x0a, 0x07, 0x00, 0x04, 0x0d, 0x01, 0x0b, 0x0c, 0x05, 0x09, 0x0e, 0x0f, 0x08
        /*0040*/ 	.byte	0x03, 0x04, 0x0a, 0x0c, 0x0d, 0x02, 0x07, 0x0e, 0x06, 0x05, 0x09, 0x00, 0x0b, 0x0f, 0x08, 0x01
        /*0050*/ 	.byte	0x0a, 0x07, 0x0c, 0x09, 0x0e, 0x03, 0x0d, 0x0f, 0x04, 0x00, 0x0b, 0x02, 0x05, 0x08, 0x01, 0x06
        /*0060*/ 	.byte	0x0c, 0x0d, 0x09, 0x0b, 0x0f, 0x0a, 0x0e, 0x08, 0x07, 0x02, 0x05, 0x03, 0x00, 0x01, 0x06, 0x04
        /*0070*/ 	.byte	0x09, 0x0e, 0x0b, 0x05, 0x08, 0x0c, 0x0f, 0x01, 0x0d, 0x03, 0x00, 0x0a, 0x02, 0x06, 0x04, 0x07
        /*0080*/ 	.byte	0x0b, 0x0f, 0x05, 0x00, 0x01, 0x09, 0x08, 0x06, 0x0e, 0x0a, 0x02, 0x0c, 0x03, 0x04, 0x07, 0x0d
.L_1:


//--------------------- .text._Z17genetic_operatorsPKhPKfPhPjjjf --------------------------
	.section	.text._Z17genetic_operatorsPKhPKfPhPjjjf,"ax",@progbits
	.align	128
        .global         _Z17genetic_operatorsPKhPKfPhPjjjf
        .type           _Z17genetic_operatorsPKhPKfPhPjjjf,@function
        .size           _Z17genetic_operatorsPKhPKfPhPjjjf,(.L_x_60 - _Z17genetic_operatorsPKhPKfPhPjjjf)
        .other          _Z17genetic_operatorsPKhPKfPhPjjjf,@"STO_CUDA_ENTRY STV_DEFAULT"
_Z17genetic_operatorsPKhPKfPhPjjjf:
.text._Z17genetic_operatorsPKhPKfPhPjjjf:
[----:B------:R-:W-:Y:S01]  /*0000*/  LDC R1, c[0x0][0x37c] ;  /* 0x0000df00ff017b82 */ /* 0x000fe20000000800 */
[----:B------:R-:W0:Y:S07]  /*0010*/  S2R R0, SR_TID.X ;  /* 0x0000000000007919 */ /* 0x000e2e0000002100 */
[----:B------:R-:W0:Y:S01]  /*0020*/  S2UR UR4, SR_CTAID.X ;  /* 0x00000000000479c3 */ /* 0x000e220000002500 */
[----:B------:R-:W1:Y:S07]  /*0030*/  LDCU UR5, c[0x0][0x3a0] ;  /* 0x00007400ff0577ac */ /* 0x000e6e0008000800 */
[----:B------:R-:W0:Y:S02]  /*0040*/  LDC R11, c[0x0][0x360] ;  /* 0x0000d800ff0b7b82 */ /* 0x000e240000000800 */
[----:B0-----:R-:W-:-:S05]  /*0050*/  IMAD R11, R11, UR4, R0 ;  /* 0x000000040b0b7c24 */ /* 0x001fca000f8e0200 */
[----:B-1----:R-:W-:-:S13]  /*0060*/  ISETP.GE.U32.AND P0, PT, R11, UR5, PT ;  /* 0x000000050b007c0c */ /* 0x002fda000bf06070 */
[----:B------:R-:W-:Y:S05]  /*0070*/  @P0 EXIT ;  /* 0x000000000000094d */ /* 0x000fea0003800000 */
[----:B------:R-:W0:Y:S01]  /*0080*/  LDC.64 R2, c[0x0][0x398] ;  /* 0x0000e600ff027b82 */ /* 0x000e220000000a00 */
[----:B------:R-:W1:Y:S01]  /*0090*/  LDCU.64 UR10, c[0x0][0x358] ;  /* 0x00006b00ff0a77ac */ /* 0x000e620008000a00 */
[----:B------:R-:W2:Y:S01]  /*00a0*/  I2F.U32.RP R6, UR5 ;  /* 0x0000000500067d06 */ /* 0x000ea20008209000 */
[----:B------:R-:W-:Y:S02]  /*00b0*/  IMAD.MOV.U32 R4, RZ, RZ, RZ ;  /* 0x000000ffff047224 */ /* 0x000fe400078e00ff */
[----:B------:R-:W-:Y:S01]  /*00c0*/  IMAD.MOV.U32 R0, RZ, RZ, 0x19660d ;  /* 0x0019660dff007424 */ /* 0x000fe200078e00ff */
[----:B------:R-:W3:Y:S01]  /*00d0*/  LDCU UR13, c[0x0][0x3a4] ;  /* 0x00007480ff0d77ac */ /* 0x000ee20008000800 */
[----:B0-----:R-:W-:-:S05]  /*00e0*/  IMAD.WIDE.U32 R2, R11, 0x4, R2 ;  /* 0x000000040b027825 */ /* 0x001fca00078e0002 */
[----:B-1----:R-:W4:Y:S01]  /*00f0*/  LDG.E R7, desc[UR10][R2.64] ;  /* 0x0000000a02077981 */ /* 0x002f22000c1e1900 */
[----:B--2---:R-:W0:Y:S01]  /*0100*/  MUFU.RCP R6, R6 ;  /* 0x0000000600067308 */ /* 0x004e220000001000 */
[----:B------:R-:W-:Y:S02]  /*0110*/  IMAD.MOV.U32 R8, RZ, RZ, 0x17385ca9 ;  /* 0x17385ca9ff087424 */ /* 0x000fe400078e00ff */
[----:B------:R-:W-:Y:S02]  /*0120*/  IMAD.MOV.U32 R10, RZ, RZ, -0x50b6f56b ;  /* 0xaf490a95ff0a7424 */ /* 0x000fe400078e00ff */
[----:B------:R-:W-:Y:S02]  /*0130*/  IMAD.MOV.U32 R14, RZ, RZ, 0x979e791 ;  /* 0x0979e791ff0e7424 */ /* 0x000fe400078e00ff */
[----:B0-----:R-:W-:-:S06]  /*0140*/  VIADD R5, R6, 0xffffffe ;  /* 0x0ffffffe06057836 */ /* 0x001fcc0000000000 */
[----:B------:R-:W0:Y:S02]  /*0150*/  F2I.FTZ.U32.TRUNC.NTZ R5, R5 ;  /* 0x0000000500057305 */ /* 0x000e24000021f000 */
[----:B0-----:R-:W-:-:S04]  /*0160*/  IMAD.MOV R9, RZ, RZ, -R5 ;  /* 0x000000ffff097224 */ /* 0x001fc800078e0a05 */
[----:B------:R-:W-:-:S04]  /*0170*/  IMAD R9, R9, UR5, RZ ;  /* 0x0000000509097c24 */ /* 0x000fc8000f8e02ff */
[----:B------:R-:W-:-:S04]  /*0180*/  IMAD.HI.U32 R9, R5, R9, R4 ;  /* 0x0000000905097227 */ /* 0x000fc800078e0004 */
[C---:B----4-:R-:W-:Y:S02]  /*0190*/  IMAD R4, R7.reuse, R0, 0x3c6ef35f ;  /* 0x3c6ef35f07047424 */ /* 0x050fe400078e0200 */
[C---:B------:R-:W-:Y:S02]  /*01a0*/  IMAD R6, R7.reuse, R8, 0x47502932 ;  /* 0x4750293207067424 */ /* 0x040fe400078e0208 */
[C---:B------:R-:W-:Y:S02]  /*01b0*/  IMAD R10, R7.reuse, R10, -0x2e330917 ;  /* 0xd1ccf6e9070a7424 */ /* 0x040fe400078e020a */
[----:B------:R-:W-:Y:S02]  /*01c0*/  IMAD R14, R7, R14, -0x5506accc ;  /* 0xaaf95334070e7424 */ /* 0x000fe400078e020e */
[----:B------:R-:W-:-:S04]  /*01d0*/  IMAD.HI.U32 R5, R9, R4, RZ ;  /* 0x0000000409057227 */ /* 0x000fc800078e00ff */
[----:B------:R-:W-:Y:S01]  /*01e0*/  IMAD.HI.U32 R8, R9, R6, RZ ;  /* 0x0000000609087227 */ /* 0x000fe200078e00ff */
[----:B------:R-:W-:-:S03]  /*01f0*/  IADD3 R5, PT, PT, -R5, RZ, RZ ;  /* 0x000000ff05057210 */ /* 0x000fc60007ffe1ff */
[----:B------:R-:W-:-:S04]  /*0200*/  IMAD.HI.U32 R12, R9, R10, RZ ;  /* 0x0000000a090c7227 */ /* 0x000fc800078e00ff */
[----:B------:R-:W-:-:S04]  /*0210*/  IMAD.HI.U32 R9, R9, R14, RZ ;  /* 0x0000000e09097227 */ /* 0x000fc800078e00ff */
[----:B------:R-:W-:Y:S02]  /*0220*/  IMAD.MOV R13, RZ, RZ, -R8 ;  /* 0x000000ffff0d7224 */ /* 0x000fe400078e0a08 */
[----:B------:R-:W-:Y:S02]  /*0230*/  IMAD.MOV R15, RZ, RZ, -R12 ;  /* 0x000000ffff0f7224 */ /* 0x000fe400078e0a0c */
[----:B------:R-:W-:Y:S02]  /*0240*/  IMAD.MOV R9, RZ, RZ, -R9 ;  /* 0x000000ffff097224 */ /* 0x000fe400078e0a09 */
[----:B------:R-:W-:Y:S01]  /*0250*/  IMAD R4, R5, UR5, R4 ;  /* 0x0000000505047c24 */ /* 0x000fe2000f8e0204 */
[----:B------:R-:W-:Y:S01]  /*0260*/  LOP3.LUT R5, RZ, UR5, RZ, 0x33, !PT ;  /* 0x00000005ff057c12 */ /* 0x000fe2000f8e33ff */
[----:B------:R-:W-:Y:S02]  /*0270*/  IMAD R6, R13, UR5, R6 ;  /* 0x000000050d067c24 */ /* 0x000fe4000f8e0206 */
[----:B------:R-:W-:Y:S01]  /*0280*/  IMAD R10, R15, UR5, R10 ;  /* 0x000000050f0a7c24 */ /* 0x000fe2000f8e020a */
[----:B------:R-:W-:Y:S01]  /*0290*/  ISETP.GE.U32.AND P0, PT, R4, UR5, PT ;  /* 0x0000000504007c0c */ /* 0x000fe2000bf06070 */
[----:B------:R-:W-:Y:S01]  /*02a0*/  IMAD R14, R9, UR5, R14 ;  /* 0x00000005090e7c24 */ /* 0x000fe2000f8e020e */
[----:B------:R-:W-:Y:S01]  /*02b0*/  ISETP.GE.U32.AND P1, PT, R6, UR5, PT ;  /* 0x0000000506007c0c */ /* 0x000fe2000bf26070 */
[----:B------:R-:W0:Y:S01]  /*02c0*/  LDC.64 R8, c[0x0][0x388] ;  /* 0x0000e200ff087b82 */ /* 0x000e220000000a00 */
[----:B------:R-:W-:-:S02]  /*02d0*/  ISETP.GE.U32.AND P2, PT, R10, UR5, PT ;  /* 0x000000050a007c0c */ /* 0x000fc4000bf46070 */
[----:B------:R-:W-:-:S07]  /*02e0*/  ISETP.GE.U32.AND P3, PT, R14, UR5, PT ;  /* 0x000000050e007c0c */ /* 0x000fce000bf66070 */
[----:B------:R-:W-:Y:S02]  /*02f0*/  @P0 VIADD R4, R4, -UR5 ;  /* 0x8000000504040c36 */ /* 0x000fe40008000000 */
[----:B------:R-:W-:Y:S01]  /*0300*/  @P1 VIADD R6, R6, -UR5 ;  /* 0x8000000506061c36 */ /* 0x000fe20008000000 */
[----:B------:R-:W-:Y:S01]  /*0310*/  ISETP.NE.U32.AND P1, PT, RZ, UR5, PT ;  /* 0x00000005ff007c0c */ /* 0x000fe2000bf25070 */
[----:B------:R-:W-:Y:S01]  /*0320*/  @P2 VIADD R10, R10, -UR5 ;  /* 0x800000050a0a2c36 */ /* 0x000fe20008000000 */
[----:B------:R-:W-:Y:S02]  /*0330*/  ISETP.GE.U32.AND P0, PT, R4, UR5, PT ;  /* 0x0000000504007c0c */ /* 0x000fe4000bf06070 */
[----:B------:R-:W-:Y:S02]  /*0340*/  @P3 IADD3 R14, PT, PT, R14, -UR5, RZ ;  /* 0x800000050e0e3c10 */ /* 0x000fe4000fffe0ff */
[----:B------:R-:W-:Y:S02]  /*0350*/  ISETP.GE.U32.AND P2, PT, R6, UR5, PT ;  /* 0x0000000506007c0c */ /* 0x000fe4000bf46070 */
[----:B------:R-:W-:-:S02]  /*0360*/  ISETP.GE.U32.AND P3, PT, R10, UR5, PT ;  /* 0x000000050a007c0c */ /* 0x000fc4000bf66070 */
[----:B------:R-:W-:-:S05]  /*0370*/  ISETP.GE.U32.AND P4, PT, R14, UR5, PT ;  /* 0x000000050e007c0c */ /* 0x000fca000bf86070 */
[----:B------:R-:W-:-:S04]  /*0380*/  @P0 VIADD R4, R4, -UR5 ;  /* 0x8000000504040c36 */ /* 0x000fc80008000000 */
[----:B------:R-:W-:Y:S01]  /*0390*/  @P2 VIADD R6, R6, -UR5 ;  /* 0x8000000506062c36 */ /* 0x000fe20008000000 */
[C---:B------:R-:W-:Y:S01]  /*03a0*/  SEL R13, R5.reuse, R4, !P1 ;  /* 0x00000004050d7207 */ /* 0x040fe20004800000 */
[----:B------:R-:W-:Y:S02]  /*03b0*/  @P3 VIADD R10, R10, -UR5 ;  /* 0x800000050a0a3c36 */ /* 0x000fe40008000000 */
[----:B------:R-:W-:Y:S01]  /*03c0*/  @P4 VIADD R14, R14, -UR5 ;  /* 0x800000050e0e4c36 */ /* 0x000fe20008000000 */
[----:B------:R-:W-:Y:S01]  /*03d0*/  SEL R6, R5, R6, !P1 ;  /* 0x0000000605067207 */ /* 0x000fe20004800000 */
[--C-:B0-----:R-:W-:Y:S01]  /*03e0*/  IMAD.WIDE.U32 R20, R13, 0x4, R8.reuse ;  /* 0x000000040d147825 */ /* 0x101fe200078e0008 */
[C---:B------:R-:W-:Y:S02]  /*03f0*/  SEL R15, R5.reuse, R10, !P1 ;  /* 0x0000000a050f7207 */ /* 0x040fe40004800000 */
[----:B------:R-:W-:Y:S01]  /*0400*/  SEL R10, R5, R14, !P1 ;  /* 0x0000000e050a7207 */ /* 0x000fe20004800000 */
[--C-:B------:R-:W-:Y:S01]  /*0410*/  IMAD.WIDE.U32 R18, R6, 0x4, R8.reuse ;  /* 0x0000000406127825 */ /* 0x100fe200078e0008 */
[----:B------:R-:W2:Y:S03]  /*0420*/  LDG.E R12, desc[UR10][R20.64] ;  /* 0x0000000a140c7981 */ /* 0x000ea6000c1e1900 */
[----:B------:R-:W-:-:S02]  /*0430*/  IMAD.WIDE.U32 R4, R15, 0x4, R8 ;  /* 0x000000040f047825 */ /* 0x000fc400078e0008 */
[----:B------:R0:W2:Y:S02]  /*0440*/  LDG.E R19, desc[UR10][R18.64] ;  /* 0x0000000a12137981 */ /* 0x0000a4000c1e1900 */
[----:B------:R-:W-:Y:S02]  /*0450*/  IMAD.WIDE.U32 R8, R10, 0x4, R8 ;  /* 0x000000040a087825 */ /* 0x000fe400078e0008 */
[----:B------:R1:W4:Y:S04]  /*0460*/  LDG.E R14, desc[UR10][R4.64] ;  /* 0x0000000a040e7981 */ /* 0x000328000c1e1900 */
[----:B------:R5:W4:Y:S01]  /*0470*/  LDG.E R9, desc[UR10][R8.64] ;  /* 0x0000000a08097981 */ /* 0x000b22000c1e1900 */
[----:B---3--:R-:W3:Y:S08]  /*0480*/  I2F.U32.RP R22, UR13 ;  /* 0x0000000d00167d06 */ /* 0x008ef00008209000 */
[----:B---3--:R-:W3:Y:S02]  /*0490*/  MUFU.RCP R22, R22 ;  /* 0x0000001600167308 */ /* 0x008ee40000001000 */
[----:B---3--:R-:W-:-:S06]  /*04a0*/  VIADD R16, R22, 0xffffffe ;  /* 0x0ffffffe16107836 */ /* 0x008fcc0000000000 */
[----:B------:R3:W1:Y:S01]  /*04b0*/  F2I.FTZ.U32.TRUNC.NTZ R17, R16 ;  /* 0x0000001000117305 */ /* 0x000662000021f000 */
[----:B0-----:R-:W-:Y:S02]  /*04c0*/  HFMA2 R18, -RZ, RZ, -0.051666259765625, -0.00013315677642822265625 ;  /* 0xaa9d885dff127431 */ /* 0x001fe400000001ff */
[----:B---3--:R-:W-:Y:S02]  /*04d0*/  IMAD.MOV.U32 R16, RZ, RZ, RZ ;  /* 0x000000ffff107224 */ /* 0x008fe400078e00ff */
[----:B-1----:R-:W-:-:S04]  /*04e0*/  IMAD.MOV R23, RZ, RZ, -R17 ;  /* 0x000000ffff177224 */ /* 0x002fc800078e0a11 */
[----:B------:R-:W-:Y:S02]  /*04f0*/  IMAD R21, R23, UR13, RZ ;  /* 0x0000000d17157c24 */ /* 0x000fe4000f8e02ff */
[----:B------:R-:W-:Y:S02]  /*0500*/  IMAD R5, R7, R18, 0x6252e503 ;  /* 0x6252e50307057424 */ /* 0x000fe400078e0212 */
[----:B------:R-:W-:-:S06]  /*0510*/  IMAD.HI.U32 R4, R17, R21, R16 ;  /* 0x0000001511047227 */ /* 0x000fcc00078e0010 */
[----:B------:R-:W-:-:S04]  /*0520*/  IMAD.HI.U32 R4, R4, R5, RZ ;  /* 0x0000000504047227 */ /* 0x000fc800078e00ff */
[----:B------:R-:W-:-:S04]  /*0530*/  IMAD.MOV R4, RZ, RZ, -R4 ;  /* 0x000000ffff047224 */ /* 0x000fc800078e0a04 */
[----:B------:R-:W-:-:S05]  /*0540*/  IMAD R4, R4, UR13, R5 ;  /* 0x0000000d04047c24 */ /* 0x000fca000f8e0205 */
[----:B------:R-:W-:Y:S02]  /*0550*/  ISETP.GE.U32.AND P0, PT, R4, UR13, PT ;  /* 0x0000000d04007c0c */ /* 0x000fe4000bf06070 */
[----:B------:R-:W-:Y:S01]  /*0560*/  ISETP.NE.U32.AND P3, PT, RZ, UR13, PT ;  /* 0x0000000dff007c0c */ /* 0x000fe2000bf65070 */
[----:B------:R-:W-:-:S10]  /*0570*/  UISETP.GE.U32.AND UP1, UPT, UR13, 0x4, UPT ;  /* 0x000000040d00788c */ /* 0x000fd4000bf26070 */
[----:B------:R-:W-:-:S05]  /*0580*/  @P0 VIADD R4, R4, -UR13 ;  /* 0x8000000d04040c36 */ /* 0x000fca0008000000 */
[----:B------:R-:W-:Y:S01]  /*0590*/  ISETP.GE.U32.AND P2, PT, R4, UR13, PT ;  /* 0x0000000d04007c0c */ /* 0x000fe2000bf46070 */
[----:B------:R-:W-:Y:S02]  /*05a0*/  UISETP.LT.U32.AND UP0, UPT, UR13, 0x1, UPT ;  /* 0x000000010d00788c */ /* 0x000fe4000bf01070 */
[----:B------:R-:W-:Y:S02]  /*05b0*/  IMAD R11, R11, UR13, RZ ;  /* 0x0000000d0b0b7c24 */ /* 0x000fe4000f8e02ff */
[----:B------:R-:W-:Y:S01]  /*05c0*/  USEL UR6, UR13, 0x1, !UP0 ;  /* 0x000000010d067887 */ /* 0x000fe2000c000000 */
[----:B------:R-:W-:-:S03]  /*05d0*/  UMOV UR4, URZ ;  /* 0x000000ff00047c82 */ /* 0x000fc60008000000 */
[----:B------:R-:W-:-:S04]  /*05e0*/  ULOP3.LUT UR12, UR6, 0x3, URZ, 0xc0, !UPT ;  /* 0x00000003060c7892 */ /* 0x000fc8000f8ec0ff */
[----:B------:R-:W-:Y:S01]  /*05f0*/  @P2 VIADD R4, R4, -UR13 ;  /* 0x8000000d04042c36 */ /* 0x000fe20008000000 */
[----:B------:R-:W-:Y:S02]  /*0600*/  @!P3 LOP3.LUT R4, RZ, UR13, RZ, 0x33, !PT ;  /* 0x0000000dff04bc12 */ /* 0x000fe4000f8e33ff */
[----:B--2---:R-:W-:-:S04]  /*0610*/  FSETP.GT.AND P0, PT, R12, R19, PT ;  /* 0x000000130c00720b */ /* 0x004fc80003f04000 */
[----:B-----5:R-:W-:Y:S02]  /*0620*/  SEL R8, R13, R6, P0 ;  /* 0x000000060d087207 */ /* 0x020fe40000000000 */
[----:B----4-:R-:W-:-:S04]  /*0630*/  FSETP.GT.AND P1, PT, R14, R9, PT ;  /* 0x000000090e00720b */ /* 0x010fc80003f24000 */
[----:B------:R-:W-:Y:S01]  /*0640*/  SEL R9, R15, R10, P1 ;  /* 0x0000000a0f097207 */ /* 0x000fe20000800000 */
[----:B------:R-:W-:Y:S08]  /*0650*/  BRA.U !UP1, `(.L_x_0) ;  /* 0x0000001109347547 */ /* 0x000ff0000b800000 */
[----:B------:R-:W0:Y:S01]  /*0660*/  LDCU.64 UR4, c[0x0][0x390] ;  /* 0x00007200ff0477ac */ /* 0x000e220008000a00 */
[----:B------:R-:W1:Y:S01]  /*0670*/  LDC R10, c[0x0][0x384] ;  /* 0x0000e100ff0a7b82 */ /* 0x000e620000000800 */
[----:B------:R-:W2:Y:S01]  /*0680*/  LDCU UR7, c[0x0][0x380] ;  /* 0x00007000ff0777ac */ /* 0x000ea20008000800 */
[----:B0-----:R-:W-:Y:S01]  /*0690*/  IADD3 R6, P0, PT, R11, UR4, RZ ;  /* 0x000000040b067c10 */ /* 0x001fe2000ff1e0ff */
[----:B------:R-:W-:-:S03]  /*06a0*/  ULOP3.LUT UR4, UR6, 0xfffffffc, URZ, 0xc0, !UPT ;  /* 0xfffffffc06047892 */ /* 0x000fc6000f8ec0ff */
[----:B------:R-:W-:Y:S01]  /*06b0*/  IADD3 R6, P1, PT, R6, 0x3, RZ ;  /* 0x0000000306067810 */ /* 0x000fe20007f3e0ff */
[----:B------:R-:W-:Y:S01]  /*06c0*/  UISETP.GT.AND UP0, UPT, UR4, URZ, UPT ;  /* 0x000000ff0400728c */ /* 0x000fe2000bf04270 */
[----:B--2---:R-:W-:Y:S02]  /*06d0*/  IMAD.U32 R12, RZ, RZ, UR7 ;  /* 0x00000007ff0c7e24 */ /* 0x004fe4000f8e00ff */
[----:B------:R-:W-:Y:S01]  /*06e0*/  IADD3.X R7, PT, PT, RZ, UR5, RZ, P1, P0 ;  /* 0x00000005ff077c10 */ /* 0x000fe20008fe04ff */
[----:B------:R-:W-:-:S05]  /*06f0*/  UMOV UR5, URZ ;  /* 0x000000ff00057c82 */ /* 0x000fca0008000000 */
[----:B------:R-:W-:Y:S05]  /*0700*/  BRA.U !UP0, `(.L_x_1) ;  /* 0x0000000d08687547 */ /* 0x000fea000b800000 */
[----:B------:R-:W-:Y:S02]  /*0710*/  UIADD3 UR7, UPT, UPT, UR4, -UR5, URZ ;  /* 0x8000000504077290 */ /* 0x000fe4000fffe0ff */
[----:B------:R-:W-:Y:S02]  /*0720*/  UPLOP3.LUT UP0, UPT, UPT, UPT, UPT, 0x80, 0x8 ;  /* 0x000000000008789c */ /* 0x000fe40003f0f070 */
[----:B------:R-:W-:-:S09]  /*0730*/  UISETP.GT.AND UP2, UPT, UR7, 0xc, UPT ;  /* 0x0000000c0700788c */ /* 0x000fd2000bf44270 */
[----:B------:R-:W-:Y:S05]  /*0740*/  BRA.U !UP2, `(.L_x_2) ;  /* 0x000000090a287547 */ /* 0x000fea000b800000 */
[----:B------:R-:W-:Y:S02]  /*0750*/  UIADD3 UR8, UPT, UPT, UR4, -0xc, URZ ;  /* 0xfffffff404087890 */ /* 0x000fe4000fffe0ff */
[----:B------:R-:W-:-:S11]  /*0760*/  UPLOP3.LUT UP0, UPT, UPT, UPT, UPT, 0x40, 0x4 ;  /* 0x000000000004789c */ /* 0x000fd60003f0e870 */
.L_x_3:
[----:B------:R-:W-:-:S04]  /*0770*/  ISETP.LE.U32.AND P0, PT, R4, UR5, PT ;  /* 0x0000000504007c0c */ /* 0x000fc8000bf03070 */
[----:B------:R-:W-:-:S05]  /*0780*/  SEL R13, R8, R9, !P0 ;  /* 0x00000009080d7207 */ /* 0x000fca0004000000 */
[----:B------:R-:W-:-:S05]  /*0790*/  IMAD R13, R13, UR13, RZ ;  /* 0x0000000d0d0d7c24 */ /* 0x000fca000f8e02ff */
[----:B------:R-:W-:-:S05]  /*07a0*/  IADD3 R14, P0, PT, R13, R12, RZ ;  /* 0x0000000c0d0e7210 */ /* 0x000fca0007f1e0ff */
[----:B-1----:R-:W-:-:S05]  /*07b0*/  IMAD.X R15, RZ, RZ, R10, P0 ;  /* 0x000000ffff0f7224 */ /* 0x002fca00000e060a */
[----:B------:R-:W2:Y:S01]  /*07c0*/  LDG.E.U8 R13, desc[UR10][R14.64] ;  /* 0x0000000a0e0d7981 */ /* 0x000ea2000c1e1100 */
[----:B------:R-:W-:-:S06]  /*07d0*/  UIADD3 UR7, UPT, UPT, UR5, 0x1, URZ ;  /* 0x0000000105077890 */ /* 0x000fcc000fffe0ff */
[----:B------:R-:W-:-:S04]  /*07e0*/  ISETP.LE.U32.AND P0, PT, R4, UR7, PT ;  /* 0x0000000704007c0c */ /* 0x000fc8000bf03070 */
[----:B------:R-:W-:-:S05]  /*07f0*/  SEL R16, R8, R9, !P0 ;  /* 0x0000000908107207 */ /* 0x000fca0004000000 */
[----:B------:R-:W-:-:S05]  /*0800*/  IMAD R17, R16, UR13, RZ ;  /* 0x0000000d10117c24 */ /* 0x000fca000f8e02ff */
[----:B------:R-:W-:-:S04]  /*0810*/  IADD3 R16, P0, PT, R17, R12, RZ ;  /* 0x0000000c11107210 */ /* 0x000fc80007f1e0ff */
[----:B------:R-:W-:Y:S01]  /*0820*/  IADD3.X R17, PT, PT, RZ, R10, RZ, P0, !PT ;  /* 0x0000000aff117210 */ /* 0x000fe200007fe4ff */
[----:B------:R-:W-:Y:S01]  /*0830*/  UIADD3 UR7, UPT, UPT, UR5, 0x2, URZ ;  /* 0x0000000205077890 */ /* 0x000fe2000fffe0ff */
[----:B--2---:R0:W-:Y:S04]  /*0840*/  STG.E.U8 desc[UR10][R6.64+-0x3], R13 ;  /* 0xfffffd0d06007986 */ /* 0x0041e8000c10110a */
[----:B------:R-:W2:Y:S01]  /*0850*/  LDG.E.U8 R19, desc[UR10][R16.64+0x1] ;  /* 0x0000010a10137981 */ /* 0x000ea2000c1e1100 */
[----:B------:R-:W-:-:S04]  /*0860*/  ISETP.LE.U32.AND P0, PT, R4, UR7, PT ;  /* 0x0000000704007c0c */ /* 0x000fc8000bf03070 */
[----:B------:R-:W-:-:S05]  /*0870*/  SEL R14, R8, R9, !P0 ;  /* 0x00000009080e7207 */ /* 0x000fca0004000000 */
[----:B------:R-:W-:-:S05]  /*0880*/  IMAD R15, R14, UR13, RZ ;  /* 0x0000000d0e0f7c24 */ /* 0x000fca000f8e02ff */
[----:B------:R-:W-:-:S05]  /*0890*/  IADD3 R14, P0, PT, R15, R12, RZ ;  /* 0x0000000c0f0e7210 */ /* 0x000fca0007f1e0ff */
[----:B------:R-:W-:Y:S01]  /*08a0*/  IMAD.X R15, RZ, RZ, R10, P0 ;  /* 0x000000ffff0f7224 */ /* 0x000fe200000e060a */
[----:B------:R-:W-:Y:S01]  /*08b0*/  UIADD3 UR7, UPT, UPT, UR5, 0x3, URZ ;  /* 0x0000000305077890 */ /* 0x000fe2000fffe0ff */
[----:B--2---:R1:W-:Y:S04]  /*08c0*/  STG.E.U8 desc[UR10][R6.64+-0x2], R19 ;  /* 0xfffffe1306007986 */ /* 0x0043e8000c10110a */
[----:B------:R-:W2:Y:S01]  /*08d0*/  LDG.E.U8 R21, desc[UR10][R14.64+0x2] ;  /* 0x0000020a0e157981 */ /* 0x000ea2000c1e1100 */
[----:B------:R-:W-:-:S04]  /*08e0*/  ISETP.LE.U32.AND P0, PT, R4, UR7, PT ;  /* 0x0000000704007c0c */ /* 0x000fc8000bf03070 */
[----:B0-----:R-:W-:-:S05]  /*08f0*/  SEL R13, R8, R9, !P0 ;  /* 0x00000009080d7207 */ /* 0x001fca0004000000 */
[----:B------:R-:W-:-:S05]  /*0900*/  IMAD R13, R13, UR13, RZ ;  /* 0x0000000d0d0d7c24 */ /* 0x000fca000f8e02ff */
[----:B------:R-:W-:-:S05]  /*0910*/  IADD3 R16, P0, PT, R13, R12, RZ ;  /* 0x0000000c0d107210 */ /* 0x000fca0007f1e0ff */
[----:B------:R-:W-:Y:S01]  /*0920*/  IMAD.X R17, RZ, RZ, R10, P0 ;  /* 0x000000ffff117224 */ /* 0x000fe200000e060a */
        /* <DEDUP_REMOVED lines=10> */
[----:B-1----:R-:W3:Y:S01]  /*09d0*/  LDG.E.U8 R19, desc[UR10][R14.64+0x4] ;  /* 0x0000040a0e137981 */ /* 0x002ee2000c1e1100 */
[----:B------:R-:W-:-:S04]  /*09e0*/  ISETP.LE.U32.AND P0, PT, R4, UR7, PT ;  /* 0x0000000704007c0c */ /* 0x000fc8000bf03070 */
[----:B------:R-:W-:-:S05]  /*09f0*/  SEL R16, R8, R9, !P0 ;  /* 0x0000000908107207 */ /* 0x000fca0004000000 */
[----:B------:R-:W-:-:S05]  /*0a00*/  IMAD R17, R16, UR13, RZ ;  /* 0x0000000d10117c24 */ /* 0x000fca000f8e02ff */
[----:B------:R-:W-:-:S05]  /*0a10*/  IADD3 R16, P0, PT, R17, R12, RZ ;  /* 0x0000000c11107210 */ /* 0x000fca0007f1e0ff */
[----:B------:R-:W-:Y:S01]  /*0a20*/  IMAD.X R17, RZ, RZ, R10, P0 ;  /* 0x000000ffff117224 */ /* 0x000fe200000e060a */
[----:B------:R-:W-:Y:S01]  /*0a30*/  UIADD3 UR7, UPT, UPT, UR5, 0x6, URZ ;  /* 0x0000000605077890 */ /* 0x000fe2000fffe0ff */
[----:B---3--:R1:W-:Y:S04]  /*0a40*/  STG.E.U8 desc[UR10][R6.64+0x1], R19 ;  /* 0x0000011306007986 */ /* 0x0083e8000c10110a */
[----:B0-----:R-:W3:Y:S01]  /*0a50*/  LDG.E.U8 R21, desc[UR10][R16.64+0x5] ;  /* 0x0000050a10157981 */ /* 0x001ee2000c1e1100 */
[----:B------:R-:W-:-:S04]  /*0a60*/  ISETP.LE.U32.AND P0, PT, R4, UR7, PT ;  /* 0x0000000704007c0c */ /* 0x000fc8000bf03070 */
[----:B--2---:R-:W-:-:S05]  /*0a70*/  SEL R13, R8, R9, !P0 ;  /* 0x00000009080d7207 */ /* 0x004fca0004000000 */
[----:B------:R-:W-:-:S05]  /*0a80*/  IMAD R13, R13, UR13, RZ ;  /* 0x0000000d0d0d7c24 */ /* 0x000fca000f8e02ff */
[----:B------:R-:W-:-:S05]  /*0a90*/  IADD3 R14, P0, PT, R13, R12, RZ ;  /* 0x0000000c0d0e7210 */ /* 0x000fca0007f1e0ff */
[----:B------:R-:W-:Y:S01]  /*0aa0*/  IMAD.X R15, RZ, RZ, R10, P0 ;  /* 0x000000ffff0f7224 */ /* 0x000fe200000e060a */
[----:B------:R-:W-:Y:S01]  /*0ab0*/  UIADD3 UR7, UPT, UPT, UR5, 0x7, URZ ;  /* 0x0000000705077890 */ /* 0x000fe2000fffe0ff */
[----:B---3--:R0:W-:Y:S04]  /*0ac0*/  STG.E.U8 desc[UR10][R6.64+0x2], R21 ;  /* 0x0000021506007986 */ /* 0x0081e8000c10110a */
        /* <DEDUP_REMOVED lines=12> */
[----:B------:R-:W-:-:S04]  /*0b90*/  IADD3 R14, P0, PT, R15, R12, RZ ;  /* 0x0000000c0f0e7210 */ /* 0x000fc80007f1e0ff */
[----:B------:R-:W-:Y:S01]  /*0ba0*/  IADD3.X R15, PT, PT, RZ, R10, RZ, P0, !PT ;  /* 0x0000000aff0f7210 */ /* 0x000fe200007fe4ff */
        /* <DEDUP_REMOVED lines=33> */
[----:B---3--:R-:W-:Y:S04]  /*0dc0*/  STG.E.U8 desc[UR10][R6.64+0x8], R21 ;  /* 0x0000081506007986 */ /* 0x008fe8000c10110a */
        /* <DEDUP_REMOVED lines=8> */
[----:B-1----:R-:W2:Y:S01]  /*0e50*/  LDG.E.U8 R19, desc[UR10][R16.64+0xd] ;  /* 0x00000d0a10137981 */ /* 0x002ea2000c1e1100 */
[----:B------:R-:W-:-:S04]  /*0e60*/  ISETP.LE.U32.AND P0, PT, R4, UR7, PT ;  /* 0x0000000704007c0c */ /* 0x000fc8000bf03070 */
[----:B------:R-:W-:-:S05]  /*0e70*/  SEL R14, R8, R9, !P0 ;  /* 0x00000009080e7207 */ /* 0x000fca0004000000 */
[----:B------:R-:W-:-:S05]  /*0e80*/  IMAD R15, R14, UR13, RZ ;  /* 0x0000000d0e0f7c24 */ /* 0x000fca000f8e02ff */
[----:B------:R-:W-:-:S05]  /*0e90*/  IADD3 R14, P0, PT, R15, R12, RZ ;  /* 0x0000000c0f0e7210 */ /* 0x000fca0007f1e0ff */
[----:B------:R-:W-:Y:S01]  /*0ea0*/  IMAD.X R15, RZ, RZ, R10, P0 ;  /* 0x000000ffff0f7224 */ /* 0x000fe200000e060a */
[----:B------:R-:W-:Y:S01]  /*0eb0*/  UIADD3 UR7, UPT, UPT, UR5, 0xf, URZ ;  /* 0x0000000f05077890 */ /* 0x000fe2000fffe0ff */
[----:B--2---:R-:W-:Y:S04]  /*0ec0*/  STG.E.U8 desc[UR10][R6.64+0xa], R19 ;  /* 0x00000a1306007986 */ /* 0x004fe8000c10110a */
[----:B------:R-:W2:Y:S01]  /*0ed0*/  LDG.E.U8 R15, desc[UR10][R14.64+0xe] ;  /* 0x00000e0a0e0f7981 */ /* 0x000ea2000c1e1100 */
[----:B------:R-:W-:-:S04]  /*0ee0*/  ISETP.LE.U32.AND P0, PT, R4, UR7, PT ;  /* 0x0000000704007c0c */ /* 0x000fc8000bf03070 */
[----:B0-----:R-:W-:-:S05]  /*0ef0*/  SEL R13, R8, R9, !P0 ;  /* 0x00000009080d7207 */ /* 0x001fca0004000000 */
[----:B------:R-:W-:-:S05]  /*0f00*/  IMAD R13, R13, UR13, RZ ;  /* 0x0000000d0d0d7c24 */ /* 0x000fca000f8e02ff */
[----:B------:R-:W-:-:S04]  /*0f10*/  IADD3 R16, P0, PT, R13, R12, RZ ;  /* 0x0000000c0d107210 */ /* 0x000fc80007f1e0ff */
[----:B------:R-:W-:Y:S01]  /*0f20*/  IADD3.X R17, PT, PT, RZ, R10, RZ, P0, !PT ;  /* 0x0000000aff117210 */ /* 0x000fe200007fe4ff */
[----:B--2---:R-:W-:Y:S05]  /*0f30*/  STG.E.U8 desc[UR10][R6.64+0xb], R15 ;  /* 0x00000b0f06007986 */ /* 0x004fea000c10110a */
[----:B------:R-:W2:Y:S01]  /*0f40*/  LDG.E.U8 R17, desc[UR10][R16.64+0xf] ;  /* 0x00000f0a10117981 */ /* 0x000ea2000c1e1100 */
[----:B------:R-:W-:Y:S01]  /*0f50*/  UIADD3 UR5, UPT, UPT, UR5, 0x10, URZ ;  /* 0x0000001005057890 */ /* 0x000fe2000fffe0ff */
[----:B------:R-:W-:Y:S02]  /*0f60*/  IADD3 R13, P1, PT, R6, 0x10, RZ ;  /* 0x00000010060d7810 */ /* 0x000fe40007f3e0ff */
[----:B------:R-:W-:Y:S01]  /*0f70*/  IADD3 R12, P0, PT, R12, 0x10, RZ ;  /* 0x000000100c0c7810 */ /* 0x000fe20007f1e0ff */
[----:B------:R-:W-:-:S02]  /*0f80*/  UISETP.GE.AND UP2, UPT, UR5, UR8, UPT ;  /* 0x000000080500728c */ /* 0x000fc4000bf46270 */
[----:B------:R-:W-:Y:S02]  /*0f90*/  IMAD.X R14, RZ, RZ, R7, P1 ;  /* 0x000000ffff0e7224 */ /* 0x000fe400008e0607 */
[----:B------:R-:W-:Y:S01]  /*0fa0*/  IMAD.X R10, RZ, RZ, R10, P0 ;  /* 0x000000ffff0a7224 */ /* 0x000fe200000e060a */
[----:B--2---:R0:W-:Y:S02]  /*0fb0*/  STG.E.U8 desc[UR10][R6.64+0xc], R17 ;  /* 0x00000c1106007986 */ /* 0x0041e4000c10110a */
[----:B0-----:R-:W-:Y:S02]  /*0fc0*/  IMAD.MOV.U32 R6, RZ, RZ, R13 ;  /* 0x000000ffff067224 */ /* 0x001fe400078e000d */
[----:B------:R-:W-:Y:S01]  /*0fd0*/  IMAD.MOV.U32 R7, RZ, RZ, R14 ;  /* 0x000000ffff077224 */ /* 0x000fe200078e000e */
[----:B------:R-:W-:Y:S06]  /*0fe0*/  BRA.U !UP2, `(.L_x_3) ;  /* 0xfffffff50ae07547 */ /* 0x000fec000b83ffff */
.L_x_2:
[----:B------:R-:W-:-:S04]  /*0ff0*/  UIADD3 UR7, UPT, UPT, UR4, -UR5, URZ ;  /* 0x8000000504077290 */ /* 0x000fc8000fffe0ff */
[----:B------:R-:W-:-:S09]  /*1000*/  UISETP.GT.AND UP2, UPT, UR7, 0x4, UPT ;  /* 0x000000040700788c */ /* 0x000fd2000bf44270 */
[----:B------:R-:W-:Y:S05]  /*1010*/  BRA.U !UP2, `(.L_x_4) ;  /* 0x000000050a1c7547 */ /* 0x000fea000b800000 */
        /* <DEDUP_REMOVED lines=45> */
[----:B---3--:R-:W-:Y:S04]  /*12f0*/  STG.E.U8 desc[UR10][R6.64+0x1], R19 ;  /* 0x0000011306007986 */ /* 0x008fe8000c10110a */
        /* <DEDUP_REMOVED lines=14> */
[----:B--2---:R-:W-:Y:S05]  /*13e0*/  STG.E.U8 desc[UR10][R6.64+0x3], R15 ;  /* 0x0000030f06007986 */ /* 0x004fea000c10110a */
[----:B------:R-:W2:Y:S01]  /*13f0*/  LDG.E.U8 R17, desc[UR10][R16.64+0x7] ;  /* 0x0000070a10117981 */ /* 0x000ea2000c1e1100 */
[----:B------:R-:W-:Y:S01]  /*1400*/  IADD3 R13, P1, PT, R6, 0x8, RZ ;  /* 0x00000008060d7810 */ /* 0x000fe20007f3e0ff */
[----:B------:R-:W-:Y:S01]  /*1410*/  UIADD3 UR5, UPT, UPT, UR5, 0x8, URZ ;  /* 0x0000000805057890 */ /* 0x000fe2000fffe0ff */
[----:B------:R-:W-:Y:S01]  /*1420*/  IADD3 R12, P0, PT, R12, 0x8, RZ ;  /* 0x000000080c0c7810 */ /* 0x000fe20007f1e0ff */
[----:B------:R-:W-:-:S02]  /*1430*/  UPLOP3.LUT UP0, UPT, UPT, UPT, UPT, 0x40, 0x4 ;  /* 0x000000000004789c */ /* 0x000fc40003f0e870 */
[----:B------:R-:W-:Y:S01]  /*1440*/  IMAD.X R14, RZ, RZ, R7, P1 ;  /* 0x000000ffff0e7224 */ /* 0x000fe200008e0607 */
[----:B------:R-:W-:Y:S01]  /*1450*/  IADD3.X R10, PT, PT, RZ, R10, RZ, P0, !PT ;  /* 0x0000000aff0a7210 */ /* 0x000fe200007fe4ff */
[----:B--2---:R0:W-:Y:S02]  /*1460*/  STG.E.U8 desc[UR10][R6.64+0x4], R17 ;  /* 0x0000041106007986 */ /* 0x0041e4000c10110a */
[----:B0-----:R-:W-:Y:S02]  /*1470*/  IMAD.MOV.U32 R6, RZ, RZ, R13 ;  /* 0x000000ffff067224 */ /* 0x001fe400078e000d */
[----:B------:R-:W-:-:S07]  /*1480*/  IMAD.MOV.U32 R7, RZ, RZ, R14 ;  /* 0x000000ffff077224 */ /* 0x000fce00078e000e */
.L_x_4:
[----:B------:R-:W-:-:S09]  /*1490*/  UISETP.NE.OR UP0, UPT, UR5, UR4, UP0 ;  /* 0x000000040500728c */ /* 0x000fd20008705670 */
[----:B------:R-:W-:Y:S05]  /*14a0*/  BRA.U !UP0, `(.L_x_0) ;  /* 0x0000000108a07547 */ /* 0x000fea000b800000 */
.L_x_1:
        /* <DEDUP_REMOVED lines=26> */
[----:B------:R-:W-:-:S05]  /*1650*/  IADD3 R16, P0, PT, R13, R12, RZ ;  /* 0x0000000c0d107210 */ /* 0x000fca0007f1e0ff */
[----:B------:R-:W-:Y:S01]  /*1660*/  IMAD.X R17, RZ, RZ, R10, P0 ;  /* 0x000000ffff117224 */ /* 0x000fe200000e060a */
[----:B--2---:R-:W-:Y:S05]  /*1670*/  STG.E.U8 desc[UR10][R6.64+-0x1], R15 ;  /* 0xffffff0f06007986 */ /* 0x004fea000c10110a */
[----:B------:R-:W2:Y:S01]  /*1680*/  LDG.E.U8 R17, desc[UR10][R16.64+0x3] ;  /* 0x0000030a10117981 */ /* 0x000ea2000c1e1100 */
[----:B------:R-:W-:Y:S01]  /*1690*/  UIADD3 UR5, UPT, UPT, UR5, 0x4, URZ ;  /* 0x0000000405057890 */ /* 0x000fe2000fffe0ff */
[----:B------:R-:W-:Y:S02]  /*16a0*/  IADD3 R13, P1, PT, R6, 0x4, RZ ;  /* 0x00000004060d7810 */ /* 0x000fe40007f3e0ff */
[----:B------:R-:W-:Y:S01]  /*16b0*/  IADD3 R12, P0, PT, R12, 0x4, RZ ;  /* 0x000000040c0c7810 */ /* 0x000fe20007f1e0ff */
[----:B------:R-:W-:Y:S01]  /*16c0*/  UISETP.NE.AND UP0, UPT, UR5, UR4, UPT ;  /* 0x000000040500728c */ /* 0x000fe2000bf05270 */
[----:B------:R-:W-:-:S03]  /*16d0*/  IADD3.X R14, PT, PT, RZ, R7, RZ, P1, !PT ;  /* 0x00000007ff0e7210 */ /* 0x000fc60000ffe4ff */
[----:B------:R-:W-:Y:S01]  /*16e0*/  IMAD.X R10, RZ, RZ, R10, P0 ;  /* 0x000000ffff0a7224 */ /* 0x000fe200000e060a */
[----:B--2---:R0:W-:Y:S02]  /*16f0*/  STG.E.U8 desc[UR10][R6.64], R17 ;  /* 0x0000001106007986 */ /* 0x0041e4000c10110a */
[----:B0-----:R-:W-:Y:S02]  /*1700*/  IMAD.MOV.U32 R6, RZ, RZ, R13 ;  /* 0x000000ffff067224 */ /* 0x001fe400078e000d */
[----:B------:R-:W-:Y:S01]  /*1710*/  IMAD.MOV.U32 R7, RZ, RZ, R14 ;  /* 0x000000ffff077224 */ /* 0x000fe200078e000e */
[----:B------:R-:W-:Y:S06]  /*1720*/  BRA.U UP0, `(.L_x_1) ;  /* 0xfffffffd00607547 */ /* 0x000fec000b83ffff */
.L_x_0:
[----:B-1----:R-:W0:Y:S01]  /*1730*/  LDC R10, c[0x0][0x3a8] ;  /* 0x0000ea00ff0a7b82 */ /* 0x002e220000000800 */
[----:B------:R-:W-:Y:S02]  /*1740*/  UISETP.NE.AND UP2, UPT, UR12, URZ, UPT ;  /* 0x000000ff0c00728c */ /* 0x000fe4000bf45270 */
[----:B------:R-:W-:Y:S01]  /*1750*/  UISETP.NE.AND UP0, UPT, UR12, URZ, UPT ;  /* 0x000000ff0c00728c */ /* 0x000fe2000bf05270 */
[----:B0-----:R-:W-:-:S06]  /*1760*/  FMUL R10, R10, 10000 ;  /* 0x461c40000a0a7820 */ /* 0x001fcc0000400000 */
[----:B------:R-:W-:Y:S05]  /*1770*/  BRA.U !UP2, `(.L_x_5) ;  /* 0x000000010a687547 */ /* 0x000fea000b800000 */
[----:B------:R-:W0:Y:S01]  /*1780*/  LDC.64 R6, c[0x0][0x390] ;  /* 0x0000e400ff067b82 */ /* 0x000e220000000a00 */
[----:B------:R-:W1:Y:S02]  /*1790*/  LDCU.64 UR8, c[0x0][0x380] ;  /* 0x00007000ff0877ac */ /* 0x000e640008000a00 */
[----:B-1----:R-:W-:Y:S02]  /*17a0*/  UIADD3 UR5, UP2, UPT, UR4, UR8, URZ ;  /* 0x0000000804057290 */ /* 0x002fe4000ff5e0ff */
[----:B------:R-:W-:Y:S02]  /*17b0*/  UIADD3 UR8, UPT, UPT, -UR12, URZ, URZ ;  /* 0x000000ff0c087290 */ /* 0x000fe4000fffe1ff */
[----:B------:R-:W-:Y:S01]  /*17c0*/  UIADD3.X UR7, UPT, UPT, URZ, UR9, URZ, UP2, !UPT ;  /* 0x00000009ff077290 */ /* 0x000fe200097fe4ff */
[----:B0-----:R-:W-:Y:S01]  /*17d0*/  IADD3 R15, P0, P1, R6, UR4, R11 ;  /* 0x00000004060f7c10 */ /* 0x001fe2000f91e00b */
[----:B------:R-:W-:-:S03]  /*17e0*/  IMAD.U32 R12, RZ, RZ, UR5 ;  /* 0x00000005ff0c7e24 */ /* 0x000fc6000f8e00ff */
[----:B------:R-:W-:Y:S01]  /*17f0*/  IADD3.X R16, PT, PT, RZ, R7, RZ, P0, P1 ;  /* 0x00000007ff107210 */ /* 0x000fe200007e24ff */
[----:B------:R-:W-:-:S08]  /*1800*/  IMAD.U32 R14, RZ, RZ, UR7 ;  /* 0x00000007ff0e7e24 */ /* 0x000fd0000f8e00ff */
.L_x_6:
[----:B------:R-:W-:-:S04]  /*1810*/  ISETP.LE.U32.AND P0, PT, R4, UR4, PT ;  /* 0x0000000404007c0c */ /* 0x000fc8000bf03070 */
[----:B0-----:R-:W-:-:S05]  /*1820*/  SEL R6, R8, R9, !P0 ;  /* 0x0000000908067207 */ /* 0x001fca0004000000 */
[----:B------:R-:W-:-:S05]  /*1830*/  IMAD R7, R6, UR13, RZ ;  /* 0x0000000d06077c24 */ /* 0x000fca000f8e02ff */
[----:B------:R-:W-:-:S04]  /*1840*/  IADD3 R6, P0, PT, R7, R12, RZ ;  /* 0x0000000c07067210 */ /* 0x000fc80007f1e0ff */
[----:B------:R-:W-:-:S05]  /*1850*/  IADD3.X R7, PT, PT, RZ, R14, RZ, P0, !PT ;  /* 0x0000000eff077210 */ /* 0x000fca00007fe4ff */
[----:B------:R0:W2:Y:S01]  /*1860*/  LDG.E.U8 R13, desc[UR10][R6.64] ;  /* 0x0000000a060d7981 */ /* 0x0000a2000c1e1100 */
[----:B------:R-:W-:Y:S01]  /*1870*/  UIADD3 UR8, UPT, UPT, UR8, 0x1, URZ ;  /* 0x0000000108087890 */ /* 0x000fe2000fffe0ff */
[----:B------:R-:W-:Y:S01]  /*1880*/  IADD3 R12, P1, PT, R12, 0x1, RZ ;  /* 0x000000010c0c7810 */ /* 0x000fe20007f3e0ff */
[----:B------:R-:W-:Y:S02]  /*1890*/  UIADD3 UR4, UPT, UPT, UR4, 0x1, URZ ;  /* 0x0000000104047890 */ /* 0x000fe4000fffe0ff */
[----:B------:R-:W-:Y:S02]  /*18a0*/  UISETP.NE.AND UP2, UPT, UR8, URZ, UPT ;  /* 0x000000ff0800728c */ /* 0x000fe4000bf45270 */
[----:B------:R-:W-:Y:S02]  /*18b0*/  IMAD.X R14, RZ, RZ, R14, P1 ;  /* 0x000000ffff0e7224 */ /* 0x000fe400008e060e */
[----:B0-----:R-:W-:Y:S01]  /*18c0*/  IMAD.MOV.U32 R6, RZ, RZ, R15 ;  /* 0x000000ffff067224 */ /* 0x001fe200078e000f */
[----:B------:R-:W-:Y:S01]  /*18d0*/  IADD3 R15, P0, PT, R15, 0x1, RZ ;  /* 0x000000010f0f7810 */ /* 0x000fe20007f1e0ff */
[----:B------:R-:W-:-:S04]  /*18e0*/  IMAD.MOV.U32 R7, RZ, RZ, R16 ;  /* 0x000000ffff077224 */ /* 0x000fc800078e0010 */
[----:B------:R-:W-:Y:S01]  /*18f0*/  IMAD.X R16, RZ, RZ, R16, P0 ;  /* 0x000000ffff107224 */ /* 0x000fe200000e0610 */
[----:B--2---:R0:W-:Y:S01]  /*1900*/  STG.E.U8 desc[UR10][R6.64], R13 ;  /* 0x0000000d06007986 */ /* 0x0041e2000c10110a */
[----:B------:R-:W-:Y:S06]  /*1910*/  BRA.U UP2, `(.L_x_6) ;  /* 0xfffffffd02bc7547 */ /* 0x000fec000b83ffff */
.L_x_5:
[----:B------:R1:W2:Y:S01]  /*1920*/  F2I.U32.TRUNC.NTZ R4, R10 ;  /* 0x0000000a00047305 */ /* 0x0002a2000020f000 */
[----:B------:R-:W-:Y:S01]  /*1930*/  UMOV UR4, URZ ;  /* 0x000000ff00047c82 */ /* 0x000fe20008000000 */
[----:B------:R-:W-:Y:S05]  /*1940*/  BRA.U !UP1, `(.L_x_7) ;  /* 0x0000000109a47547 */ /* 0x000fea000b800000 */
[----:B------:R-:W3:Y:S01]  /*1950*/  LDCU.64 UR8, c[0x0][0x390] ;  /* 0x00007200ff0877ac */ /* 0x000ee20008000a00 */
[----:B------:R-:W-:-:S04]  /*1960*/  ULOP3.LUT UR4, UR6, 0xfffffffc, URZ, 0xc0, !UPT ;  /* 0xfffffffc06047892 */ /* 0x000fc8000f8ec0ff */
[----:B------:R-:W-:Y:S01]  /*1970*/  UIADD3 UR5, UPT, UPT, -UR4, URZ, URZ ;  /* 0x000000ff04057290 */ /* 0x000fe2000fffe1ff */
[----:B---3--:R-:W-:-:S04]  /*1980*/  IADD3 R8, P0, PT, R11, UR8, RZ ;  /* 0x000000080b087c10 */ /* 0x008fc8000ff1e0ff */
[----:B------:R-:W-:-:S04]  /*1990*/  IADD3 R8, P1, PT, R8, 0x3, RZ ;  /* 0x0000000308087810 */ /* 0x000fc80007f3e0ff */
[----:B------:R-:W-:-:S09]  /*19a0*/  IADD3.X R17, PT, PT, RZ, UR9, RZ, P1, P0 ;  /* 0x00000009ff117c10 */ /* 0x000fd20008fe04ff */
.L_x_8:
[----:B---3--:R-:W-:Y:S01]  /*19b0*/  IMAD R9, R5, R0, 0x3c6ef35f ;  /* 0x3c6ef35f05097424 */ /* 0x008fe200078e0200 */
[----:B------:R-:W-:-:S03]  /*19c0*/  UIADD3 UR5, UPT, UPT, UR5, 0x4, URZ ;  /* 0x0000000405057890 */ /* 0x000fc6000fffe0ff */
[----:B------:R-:W-:Y:S01]  /*19d0*/  IMAD.HI.U32 R5, R9, -0x2e48e8a7, RZ ;  /* 0xd1b7175909057827 */ /* 0x000fe200078e00ff */
[----:B------:R-:W-:-:S04]  /*19e0*/  UISETP.NE.AND UP1, UPT, UR5, URZ, UPT ;  /* 0x000000ff0500728c */ /* 0x000fc8000bf25270 */
[----:B------:R-:W-:-:S05]  /*19f0*/  SHF.R.U32.HI R5, RZ, 0xd, R5 ;  /* 0x0000000dff057819 */ /* 0x000fca0000011605 */
[----:B------:R-:W-:-:S05]  /*1a00*/  IMAD R5, R5, -0x2710, R9 ;  /* 0xffffd8f005057824 */ /* 0x000fca00078e0209 */
[----:B--2---:R-:W-:-:S13]  /*1a10*/  ISETP.GE.U32.AND P0, PT, R5, R4, PT ;  /* 0x000000040500720c */ /* 0x004fda0003f06070 */
[----:B------:R-:W-:-:S04]  /*1a20*/  @!P0 IMAD R9, R9, R0, 0x3c6ef35f ;  /* 0x3c6ef35f09098424 */ /* 0x000fc800078e0200 */
[----:B0-----:R-:W-:-:S04]  /*1a30*/  IMAD R13, R9, R0, 0x3c6ef35f ;  /* 0x3c6ef35f090d7424 */ /* 0x001fc800078e0200 */
[----:B------:R-:W-:-:S05]  /*1a40*/  IMAD.HI.U32 R5, R13, -0x2e48e8a7, RZ ;  /* 0xd1b717590d057827 */ /* 0x000fca00078e00ff */
[----:B------:R-:W-:-:S05]  /*1a50*/  SHF.R.U32.HI R5, RZ, 0xd, R5 ;  /* 0x0000000dff057819 */ /* 0x000fca0000011605 */
[----:B------:R-:W-:-:S05]  /*1a60*/  IMAD R5, R5, -0x2710, R13 ;  /* 0xffffd8f005057824 */ /* 0x000fca00078e020d */
[----:B------:R-:W-:-:S13]  /*1a70*/  ISETP.GE.U32.AND P1, PT, R5, R4, PT ;  /* 0x000000040500720c */ /* 0x000fda0003f26070 */
[----:B------:R-:W-:-:S04]  /*1a80*/  @!P1 IMAD R13, R13, R0, 0x3c6ef35f ;  /* 0x3c6ef35f0d0d9424 */ /* 0x000fc800078e0200 */
[----:B------:R-:W-:-:S04]  /*1a90*/  IMAD R15, R13, R0, 0x3c6ef35f ;  /* 0x3c6ef35f0d0f7424 */ /* 0x000fc800078e0200 */
        /* <DEDUP_REMOVED lines=8> */
[----:B------:R-:W-:Y:S02]  /*1b20*/  IMAD R7, R6, -0x2710, R5 ;  /* 0xffffd8f006077824 */ /* 0x000fe400078e0205 */
[----:B------:R-:W-:-:S03]  /*1b30*/  IMAD.MOV.U32 R6, RZ, RZ, R8 ;  /* 0x000000ffff067224 */ /* 0x000fc600078e0008 */
[----:B------:R-:W-:Y:S02]  /*1b40*/  ISETP.GE.U32.AND P3, PT, R7, R4, PT ;  /* 0x000000040700720c */ /* 0x000fe40003f66070 */
[----:B------:R-:W-:-:S05]  /*1b50*/  MOV R7, R17 ;  /* 0x0000001100077202 */ /* 0x000fca0000000f00 */
[----:B------:R3:W-:Y:S01]  /*1b60*/  @!P0 STG.E.U8 desc[UR10][R6.64+-0x3], R9 ;  /* 0xfffffd0906008986 */ /* 0x0007e2000c10110a */
[----:B------:R-:W-:-:S03]  /*1b70*/  IADD3 R8, P0, PT, R6, 0x4, RZ ;  /* 0x0000000406087810 */ /* 0x000fc60007f1e0ff */
[----:B------:R3:W-:Y:S02]  /*1b80*/  @!P1 STG.E.U8 desc[UR10][R6.64+-0x2], R13 ;  /* 0xfffffe0d06009986 */ /* 0x0007e4000c10110a */
[----:B------:R-:W-:Y:S02]  /*1b90*/  @!P3 IMAD R5, R5, R0, 0x3c6ef35f ;  /* 0x3c6ef35f0505b424 */ /* 0x000fe400078e0200 */
[----:B------:R3:W-:Y:S01]  /*1ba0*/  @!P2 STG.E.U8 desc[UR10][R6.64+-0x1], R15 ;  /* 0xffffff0f0600a986 */ /* 0x0007e2000c10110a */
[----:B------:R-:W-:-:S03]  /*1bb0*/  IMAD.X R17, RZ, RZ, R7, P0 ;  /* 0x000000ffff117224 */ /* 0x000fc600000e0607 */
[----:B------:R3:W-:Y:S01]  /*1bc0*/  @!P3 STG.E.U8 desc[UR10][R6.64], R5 ;  /* 0x000000050600b986 */ /* 0x0007e2000c10110a */
[----:B------:R-:W-:Y:S05]  /*1bd0*/  BRA.U UP1, `(.L_x_8) ;  /* 0xfffffffd01747547 */ /* 0x000fea000b83ffff */
.L_x_7:
[----:B------:R-:W-:Y:S05]  /*1be0*/  BRA.U !UP0, `(.L_x_9) ;  /* 0x0000000108887547 */ /* 0x000fea000b800000 */
[----:B------:R-:W4:Y:S01]  /*1bf0*/  LDCU.64 UR8, c[0x0][0x390] ;  /* 0x00007200ff0877ac */ /* 0x000f220008000a00 */
[----:B------:R-:W-:Y:S02]  /*1c00*/  UISETP.NE.AND UP0, UPT, UR12, 0x1, UPT ;  /* 0x000000010c00788c */ /* 0x000fe4000bf05270 */
[----:B------:R-:W-:-:S04]  /*1c10*/  ULOP3.LUT UR6, UR6, 0x1, URZ, 0xc0, !UPT ;  /* 0x0000000106067892 */ /* 0x000fc8000f8ec0ff */
[----:B------:R-:W-:Y:S01]  /*1c20*/  UISETP.NE.U32.AND UP1, UPT, UR6, 0x1, UPT ;  /* 0x000000010600788c */ /* 0x000fe2000bf25070 */
[----:B----4-:R-:W-:-:S05]  /*1c30*/  IADD3 R11, P0, PT, R11, UR8, RZ ;  /* 0x000000080b0b7c10 */ /* 0x010fca000ff1e0ff */
[----:B------:R-:W-:Y:S01]  /*1c40*/  IMAD.X R8, RZ, RZ, UR9, P0 ;  /* 0x00000009ff087e24 */ /* 0x000fe200080e06ff */
[----:B------:R-:W-:Y:S07]  /*1c50*/  BRA.U !UP0, `(.L_x_10) ;  /* 0x0000000108447547 */ /* 0x000fee000b800000 */
[----:B---3--:R-:W-:-:S04]  /*1c60*/  IMAD R9, R5, R0, 0x3c6ef35f ;  /* 0x3c6ef35f05097424 */ /* 0x008fc800078e0200 */
[----:B------:R-:W-:-:S05]  /*1c70*/  IMAD.HI.U32 R5, R9, -0x2e48e8a7, RZ ;  /* 0xd1b7175909057827 */ /* 0x000fca00078e00ff */
[----:B------:R-:W-:-:S05]  /*1c80*/  SHF.R.U32.HI R5, RZ, 0xd, R5 ;  /* 0x0000000dff057819 */ /* 0x000fca0000011605 */
[----:B------:R-:W-:-:S05]  /*1c90*/  IMAD R5, R5, -0x2710, R9 ;  /* 0xffffd8f005057824 */ /* 0x000fca00078e0209 */
[----:B--2---:R-:W-:-:S13]  /*1ca0*/  ISETP.GE.U32.AND P0, PT, R5, R4, PT ;  /* 0x000000040500720c */ /* 0x004fda0003f06070 */
[----:B------:R-:W-:-:S04]  /*1cb0*/  @!P0 IMAD R9, R9, R0, 0x3c6ef35f ;  /* 0x3c6ef35f09098424 */ /* 0x000fc800078e0200 */
[----:B------:R-:W-:-:S04]  /*1cc0*/  IMAD R5, R9, R0, 0x3c6ef35f ;  /* 0x3c6ef35f09057424 */ /* 0x000fc800078e0200 */
[----:B0-----:R-:W-:-:S05]  /*1cd0*/  IMAD.HI.U32 R6, R5, -0x2e48e8a7, RZ ;  /* 0xd1b7175905067827 */ /* 0x001fca00078e00ff */
[----:B------:R-:W-:-:S05]  /*1ce0*/  SHF.R.U32.HI R6, RZ, 0xd, R6 ;  /* 0x0000000dff067819 */ /* 0x000fca0000011606 */
[----:B------:R-:W-:Y:S01]  /*1cf0*/  IMAD R7, R6, -0x2710, R5 ;  /* 0xffffd8f006077824 */ /* 0x000fe200078e0205 */
[----:B------:R-:W-:Y:S01]  /*1d00*/  IADD3 R6, P2, PT, R11, UR4, RZ ;  /* 0x000000040b067c10 */ /* 0x000fe2000ff5e0ff */
[----:B------:R-:W-:-:S03]  /*1d10*/  UIADD3 UR4, UPT, UPT, UR4, 0x2, URZ ;  /* 0x0000000204047890 */ /* 0x000fc6000fffe0ff */
[----:B------:R-:W-:Y:S01]  /*1d20*/  ISETP.GE.U32.AND P1, PT, R7, R4, PT ;  /* 0x000000040700720c */ /* 0x000fe20003f26070 */
[----:B------:R-:W-:-:S05]  /*1d30*/  IMAD.X R7, RZ, RZ, R8, P2 ;  /* 0x000000ffff077224 */ /* 0x000fca00010e0608 */
[----:B------:R4:W-:Y:S07]  /*1d40*/  @!P0 STG.E.U8 desc[UR10][R6.64], R9 ;  /* 0x0000000906008986 */ /* 0x0009ee000c10110a */
[----:B------:R-:W-:-:S05]  /*1d50*/  @!P1 IMAD R5, R5, R0, 0x3c6ef35f ;  /* 0x3c6ef35f05059424 */ /* 0x000fca00078e0200 */
[----:B------:R4:W-:Y:S02]  /*1d60*/  @!P1 STG.E.U8 desc[UR10][R6.64+0x1], R5 ;  /* 0x0000010506009986 */ /* 0x0009e4000c10110a */
.L_x_10:
[----:B------:R-:W-:Y:S05]  /*1d70*/  BRA.U UP1, `(.L_x_9) ;  /* 0x0000000101247547 */ /* 0x000fea000b800000 */
[----:B---34-:R-:W-:-:S04]  /*1d80*/  IMAD R5, R5, R0, 0x3c6ef35f ;  /* 0x3c6ef35f05057424 */ /* 0x018fc800078e0200 */
[----:B0-----:R-:W-:-:S05]  /*1d90*/  IMAD.HI.U32 R6, R5, -0x2e48e8a7, RZ ;  /* 0xd1b7175905067827 */ /* 0x001fca00078e00ff */
[----:B------:R-:W-:-:S05]  /*1da0*/  SHF.R.U32.HI R6, RZ, 0xd, R6 ;  /* 0x0000000dff067819 */ /* 0x000fca0000011606 */
[----:B------:R-:W-:-:S05]  /*1db0*/  IMAD R7, R6, -0x2710, R5 ;  /* 0xffffd8f006077824 */ /* 0x000fca00078e0205 */
[----:B--2---:R-:W-:-:S13]  /*1dc0*/  ISETP.GE.U32.AND P1, PT, R7, R4, PT ;  /* 0x000000040700720c */ /* 0x004fda0003f26070 */
[----:B------:R-:W-:Y:S01]  /*1dd0*/  @!P1 IADD3 R6, P0, PT, R11, UR4, RZ ;  /* 0x000000040b069c10 */ /* 0x000fe2000ff1e0ff */
[----:B------:R-:W-:-:S04]  /*1de0*/  @!P1 IMAD R5, R5, R0, 0x3c6ef35f ;  /* 0x3c6ef35f05059424 */ /* 0x000fc800078e0200 */
[----:B------:R-:W-:-:S05]  /*1df0*/  @!P1 IMAD.X R7, RZ, RZ, R8, P0 ;  /* 0x000000ffff079224 */ /* 0x000fca00000e0608 */
[----:B------:R0:W-:Y:S03]  /*1e00*/  @!P1 STG.E.U8 desc[UR10][R6.64], R5 ;  /* 0x0000000506009986 */ /* 0x0001e6000c10110a */
.L_x_9:
[----:B------:R-:W-:Y:S01]  /*1e10*/  STG.E desc[UR10][R2.64], R5 ;  /* 0x0000000502007986 */ /* 0x000fe2000c10190a */
[----:B------:R-:W-:Y:S05]  /*1e20*/  EXIT ;  /* 0x000000000000794d */ /* 0x000fea0003800000 */
.L_x_11:
[----:B------:R-:W-:-:S00]  /*1e30*/  BRA `(.L_x_11) ;  /* 0xfffffffc00fc7947 */ /* 0x000fc0000383ffff */
[----:B------:R-:W-:-:S00]  /*1e40*/  NOP ;  /* 0x0000000000007918 */ /* 0x000fc00000000000 */
        /* <DEDUP_REMOVED lines=11> */
.L_x_60:


//--------------------- .text._Z16evaluate_fitnessPKhS0_Pfj --------------------------
	.section	.text._Z16evaluate_fitnessPKhS0_Pfj,"ax",@progbits
	.align	128
        .global         _Z16evaluate_fitnessPKhS0_Pfj
        .type           _Z16evaluate_fitnessPKhS0_Pfj,@function
        .size           _Z16evaluate_fitnessPKhS0_Pfj,(.L_x_59 - _Z16evaluate_fitnessPKhS0_Pfj)
        .other          _Z16evaluate_fitnessPKhS0_Pfj,@"STO_CUDA_ENTRY STV_DEFAULT"
_Z16evaluate_fitnessPKhS0_Pfj:
.text._Z16evaluate_fitnessPKhS0_Pfj:
        /* <DEDUP_REMOVED lines=8> */
[----:B------:R-:W0:Y:S01]  /*0080*/  LDCU.64 UR4, c[0x0][0x380] ;  /* 0x00007000ff0477ac */ /* 0x000e220008000a00 */
[----:B------:R-:W1:Y:S01]  /*0090*/  LDC.64 R2, c[0x0][0x388] ;  /* 0x0000e200ff027b82 */ /* 0x000e620000000a00 */
[----:B------:R-:W1:Y:S01]  /*00a0*/  LDCU.64 UR6, c[0x0][0x358] ;  /* 0x00006b00ff0677ac */ /* 0x000e620008000a00 */
[----:B0-----:R-:W-:-:S05]  /*00b0*/  LEA R4, P0, R6, UR4, 0x5 ;  /* 0x0000000406047c11 */ /* 0x001fca000f8028ff */
[----:B------:R-:W-:Y:S01]  /*00c0*/  IMAD.X R5, RZ, RZ, UR5, P0 ;  /* 0x00000005ff057e24 */ /* 0x000fe200080e06ff */
[----:B-1----:R-:W2:Y:S04]  /*00d0*/  LDG.E.U8 R24, desc[UR6][R2.64+0x1f] ;  /* 0x00001f0602187981 */ /* 0x002ea8000c1e1100 */
[----:B------:R-:W2:Y:S02]  /*00e0*/  LDG.E.U8 R21, desc[UR6][R4.64+0x1f] ;  /* 0x00001f0604157981 */ /* 0x000ea4000c1e1100 */
[----:B--2---:R-:W-:-:S13]  /*00f0*/  ISETP.GE.U32.AND P0, PT, R21, R24, PT ;  /* 0x000000181500720c */ /* 0x004fda0003f06070 */
[----:B------:R-:W-:Y:S05]  /*0100*/  @!P0 BRA `(.L_x_12) ;  /* 0x0000000c00048947 */ /* 0x000fea0003800000 */
[----:B------:R-:W-:Y:S01]  /*0110*/  ISETP.GT.U32.AND P0, PT, R21, R24, PT ;  /* 0x000000181500720c */ /* 0x000fe20003f04070 */
[----:B------:R-:W-:-:S12]  /*0120*/  BSSY.RECONVERGENT B0, `(.L_x_13) ;  /* 0x00000c5000007945 */ /* 0x000fd80003800200 */
[----:B------:R-:W-:Y:S05]  /*0130*/  @!P0 BRA `(.L_x_14) ;  /* 0x00000000000c8947 */ /* 0x000fea0003800000 */
[----:B------:R0:W5:Y:S04]  /*0140*/  LDG.E.U8 R20, desc[UR6][R4.64+0x1e] ;  /* 0x00001e0604147981 */ /* 0x000168000c1e1100 */
[----:B------:R0:W5:Y:S01]  /*0150*/  LDG.E.U8 R22, desc[UR6][R2.64+0x1e] ;  /* 0x00001e0602167981 */ /* 0x000162000c1e1100 */
[----:B------:R-:W-:Y:S05]  /*0160*/  BRA `(.L_x_15) ;  /* 0x0000000c00007947 */ /* 0x000fea0003800000 */
.L_x_14:
[----:B------:R-:W2:Y:S04]  /*0170*/  LDG.E.U8 R20, desc[UR6][R4.64+0x1e] ;  /* 0x00001e0604147981 */ /* 0x000ea8000c1e1100 */
[----:B------:R-:W2:Y:S02]  /*0180*/  LDG.E.U8 R7, desc[UR6][R2.64+0x1e] ;  /* 0x00001e0602077981 */ /* 0x000ea4000c1e1100 */
[----:B--2---:R-:W-:-:S13]  /*0190*/  ISETP.GE.U32.AND P0, PT, R20, R7, PT ;  /* 0x000000071400720c */ /* 0x004fda0003f06070 */
[----:B------:R-:W-:Y:S05]  /*01a0*/  @!P0 BRA `(.L_x_12) ;  /* 0x0000000800dc8947 */ /* 0x000fea0003800000 */
[----:B------:R-:W-:Y:S02]  /*01b0*/  PRMT R22, R7, 0x7610, R22 ;  /* 0x0000761007167816 */ /* 0x000fe40000000016 */
[----:B------:R-:W-:Y:S02]  /*01c0*/  LOP3.LUT R7, R20, 0xffff, RZ, 0xc0, !PT ;  /* 0x0000ffff14077812 */ /* 0x000fe400078ec0ff */
[----:B------:R-:W-:-:S04]  /*01d0*/  LOP3.LUT R0, R22, 0xffff, RZ, 0xc0, !PT ;  /* 0x0000ffff16007812 */ /* 0x000fc800078ec0ff */
[----:B------:R-:W-:-:S13]  /*01e0*/  ISETP.GT.U32.AND P0, PT, R7, R0, PT ;  /* 0x000000000700720c */ /* 0x000fda0003f04070 */
[----:B------:R-:W-:Y:S05]  /*01f0*/  @P0 BRA `(.L_x_15) ;  /* 0x0000000800dc0947 */ /* 0x000fea0003800000 */
[----:B------:R-:W2:Y:S04]  /*0200*/  LDG.E.U8 R0, desc[UR6][R4.64+0x1d] ;  /* 0x00001d0604007981 */ /* 0x000ea8000c1e1100 */
[----:B------:R-:W2:Y:S02]  /*0210*/  LDG.E.U8 R7, desc[UR6][R2.64+0x1d] ;  /* 0x00001d0602077981 */ /* 0x000ea4000c1e1100 */
[----:B--2---:R-:W-:-:S13]  /*0220*/  ISETP.GE.U32.AND P0, PT, R0, R7, PT ;  /* 0x000000070000720c */ /* 0x004fda0003f06070 */
[----:B------:R-:W-:Y:S05]  /*0230*/  @!P0 BRA `(.L_x_12) ;  /* 0x0000000800b88947 */ /* 0x000fea0003800000 */
        /* <DEDUP_REMOVED lines=172> */
[----:B--2---:R-:W-:-:S13]  /*0d00*/  ISETP.GT.U32.AND P0, PT, R0, R7, PT ;  /* 0x000000070000720c */ /* 0x004fda0003f04070 */
[----:B------:R-:W-:Y:S05]  /*0d10*/  @P0 BRA `(.L_x_15) ;  /* 0x0000000000140947 */ /* 0x000fea0003800000 */
.L_x_12:
[----:B------:R-:W0:Y:S01]  /*0d20*/  LDC.64 R2, c[0x0][0x390] ;  /* 0x0000e400ff027b82 */ /* 0x000e220000000a00 */
[----:B------:R-:W-:Y:S02]  /*0d30*/  IMAD.MOV.U32 R5, RZ, RZ, 0x3f800000 ;  /* 0x3f800000ff057424 */ /* 0x000fe400078e00ff */
[----:B0-----:R-:W-:-:S05]  /*0d40*/  IMAD.WIDE.U32 R6, R6, 0x4, R2 ;  /* 0x0000000406067825 */ /* 0x001fca00078e0002 */
[----:B------:R-:W-:Y:S01]  /*0d50*/  STG.E desc[UR6][R6.64], R5 ;  /* 0x0000000506007986 */ /* 0x000fe2000c101906 */
[----:B------:R-:W-:Y:S05]  /*0d60*/  EXIT ;  /* 0x000000000000794d */ /* 0x000fea0003800000 */
.L_x_15:
[----:B------:R-:W-:Y:S05]  /*0d70*/  BSYNC.RECONVERGENT B0 ;  /* 0x0000000000007941 */ /* 0x000fea0003800200 */
.L_x_13:
[----:B------:R-:W2:Y:S04]  /*0d80*/  LDG.E.U8 R26, desc[UR6][R4.64+0x1d] ;  /* 0x00001d06041a7981 */ /* 0x000ea8000c1e1100 */
[----:B------:R-:W2:Y:S04]  /*0d90*/  LDG.E.U8 R23, desc[UR6][R2.64+0x1d] ;  /* 0x00001d0602177981 */ /* 0x000ea8000c1e1100 */
[----:B------:R-:W3:Y:S04]  /*0da0*/  LDG.E.U8 R18, desc[UR6][R4.64+0x1a] ;  /* 0x00001a0604127981 */ /* 0x000ee8000c1e1100 */
[----:B------:R-:W3:Y:S04]  /*0db0*/  LDG.E.U8 R19, desc[UR6][R2.64+0x1a] ;  /* 0x00001a0602137981 */ /* 0x000ee8000c1e1100 */
[----:B------:R-:W4:Y:S04]  /*0dc0*/  LDG.E.U8 R16, desc[UR6][R4.64+0x1c] ;  /* 0x00001c0604107981 */ /* 0x000f28000c1e1100 */
        /* <DEDUP_REMOVED lines=10> */
[----:B------:R-:W4:Y:S01]  /*0e70*/  LDG.E.U8 R13, desc[UR6][R2.64+0x16] ;  /* 0x00001606020d7981 */ /* 0x000f22000c1e1100 */
[----:B-----5:R-:W-:Y:S01]  /*0e80*/  LOP3.LUT R25, R20, 0xff, RZ, 0xc0, !PT ;  /* 0x000000ff14197812 */ /* 0x020fe200078ec0ff */
[----:B------:R-:W-:Y:S01]  /*0e90*/  IMAD.IADD R24, R21, 0x1, -R24 ;  /* 0x0000000115187824 */ /* 0x000fe200078e0a18 */
[----:B------:R-:W-:Y:S01]  /*0ea0*/  LOP3.LUT R22, R22, 0xff, RZ, 0xc0, !PT ;  /* 0x000000ff16167812 */ /* 0x000fe200078ec0ff */
[----:B------:R-:W4:Y:S04]  /*0eb0*/  LDG.E.U8 R20, desc[UR6][R4.64+0x15] ;  /* 0x0000150604147981 */ /* 0x000f28000c1e1100 */
[----:B------:R-:W4:Y:S01]  /*0ec0*/  LDG.E.U8 R21, desc[UR6][R2.64+0x15] ;  /* 0x0000150602157981 */ /* 0x000f22000c1e1100 */
[----:B------:R-:W-:-:S03]  /*0ed0*/  IMAD.IADD R25, R25, 0x1, -R22 ;  /* 0x0000000119197824 */ /* 0x000fc600078e0a16 */
[----:B------:R-:W4:Y:S01]  /*0ee0*/  LDG.E.U8 R22, desc[UR6][R4.64+0x14] ;  /* 0x0000140604167981 */ /* 0x000f22000c1e1100 */
[----:B------:R-:W-:-:S03]  /*0ef0*/  IMAD.SHL.U32 R24, R24, 0x20, RZ ;  /* 0x0000002018187824 */ /* 0x000fc600078e00ff */
[----:B------:R-:W4:Y:S01]  /*0f00*/  LDG.E.U8 R28, desc[UR6][R4.64+0x2] ;  /* 0x00000206041c7981 */ /* 0x000f22000c1e1100 */
[----:B------:R-:W-:Y:S02]  /*0f10*/  IMAD R24, R25, 0x1f, R24 ;  /* 0x0000001f19187824 */ /* 0x000fe400078e0218 */
[----:B--2---:R-:W-:Y:S02]  /*0f20*/  IMAD.IADD R27, R26, 0x1, -R23 ;  /* 0x000000011a1b7824 */ /* 0x004fe400078e0a17 */
[----:B------:R-:W2:Y:S01]  /*0f30*/  LDG.E.U8 R23, desc[UR6][R2.64+0x14] ;  /* 0x0000140602177981 */ /* 0x000ea2000c1e1100 */
[----:B---3--:R-:W-:-:S03]  /*0f40*/  IMAD.IADD R26, R18, 0x1, -R19 ;  /* 0x00000001121a7824 */ /* 0x008fc600078e0a13 */
[----:B------:R-:W3:Y:S04]  /*0f50*/  LDG.E.U8 R18, desc[UR6][R4.64+0x12] ;  /* 0x0000120604127981 */ /* 0x000ee8000c1e1100 */
[----:B------:R-:W3:Y:S01]  /*0f60*/  LDG.E.U8 R19, desc[UR6][R2.64+0x12] ;  /* 0x0000120602137981 */ /* 0x000ee2000c1e1100 */
[----:B----4-:R-:W-:-:S03]  /*0f70*/  IMAD.IADD R25, R16, 0x1, -R17 ;  /* 0x0000000110197824 */ /* 0x010fc600078e0a11 */
[----:B------:R-:W4:Y:S04]  /*0f80*/  LDG.E.U8 R16, desc[UR6][R4.64+0x13] ;  /* 0x0000130604107981 */ /* 0x000f28000c1e1100 */
[----:B------:R-:W4:Y:S01]  /*0f90*/  LDG.E.U8 R17, desc[UR6][R2.64+0x13] ;  /* 0x0000130602117981 */ /* 0x000f22000c1e1100 */
[----:B------:R-:W-:Y:S02]  /*0fa0*/  IMAD R24, R27, 0x1e, R24 ;  /* 0x0000001e1b187824 */ /* 0x000fe400078e0218 */
[----:B------:R-:W-:Y:S01]  /*0fb0*/  IMAD.IADD R7, R0, 0x1, -R7 ;  /* 0x0000000100077824 */ /* 0x000fe200078e0a07 */
[----:B------:R-:W4:Y:S01]  /*0fc0*/  LDG.E.U8 R27, desc[UR6][R2.64] ;  /* 0x00000006021b7981 */ /* 0x000f22000c1e1100 */
[----:B------:R-:W-:Y:S02]  /*0fd0*/  IMAD R24, R25, 0x1d, R24 ;  /* 0x0000001d19187824 */ /* 0x000fe400078e0218 */
[----:B------:R-:W-:Y:S01]  /*0fe0*/  IMAD R26, R26, 0x1b, RZ ;  /* 0x0000001b1a1a7824 */ /* 0x000fe200078e02ff */
[----:B------:R-:W4:Y:S01]  /*0ff0*/  LDG.E.U8 R0, desc[UR6][R4.64+0x11] ;  /* 0x0000110604007981 */ /* 0x000f22000c1e1100 */
[----:B------:R-:W-:-:S02]  /*1000*/  IMAD R7, R7, 0x1c, R24 ;  /* 0x0000001c07077824 */ /* 0x000fc400078e0218 */
[----:B------:R-:W-:Y:S01]  /*1010*/  IMAD.IADD R8, R8, 0x1, -R9 ;  /* 0x0000000108087824 */ /* 0x000fe200078e0a09 */
[----:B------:R-:W-:Y:S02]  /*1020*/  I2FP.F32.S32 R24, R26 ;  /* 0x0000001a00187245 */ /* 0x000fe40000201400 */
[----:B------:R-:W-:Y:S01]  /*1030*/  I2FP.F32.S32 R7, R7 ;  /* 0x0000000700077245 */ /* 0x000fe20000201400 */
[----:B------:R-:W-:Y:S02]  /*1040*/  IMAD R9, R8, 0x1a, RZ ;  /* 0x0000001a08097824 */ /* 0x000fe400078e02ff */
[----:B------:R-:W4:Y:S01]  /*1050*/  LDG.E.U8 R8, desc[UR6][R4.64+0x10] ;  /* 0x0000100604087981 */ /* 0x000f22000c1e1100 */
[----:B------:R-:W-:Y:S02]  /*1060*/  IMAD.IADD R14, R14, 0x1, -R15 ;  /* 0x000000010e0e7824 */ /* 0x000fe400078e0a0f */
[----:B------:R-:W-:Y:S02]  /*1070*/  FADD R24, R7, R24 ;  /* 0x0000001807187221 */ /* 0x000fe40000000000 */
[----:B------:R-:W4:Y:S01]  /*1080*/  LDG.E.U8 R7, desc[UR6][R2.64+0x11] ;  /* 0x0000110602077981 */ /* 0x000f22000c1e1100 */
[----:B------:R-:W-:Y:S01]  /*1090*/  IMAD R14, R14, 0x19, RZ ;  /* 0x000000190e0e7824 */ /* 0x000fe200078e02ff */
[----:B------:R-:W-:-:S02]  /*10a0*/  I2FP.F32.S32 R15, R9 ;  /* 0x00000009000f7245 */ /* 0x000fc40000201400 */
[----:B------:R-:W4:Y:S02]  /*10b0*/  LDG.E.U8 R9, desc[UR6][R2.64+0x10] ;  /* 0x0000100602097981 */ /* 0x000f24000c1e1100 */
[----:B------:R-:W-:Y:S01]  /*10c0*/  I2FP.F32.S32 R25, R14 ;  /* 0x0000000e00197245 */ /* 0x000fe20000201400 */
[----:B------:R-:W-:Y:S02]  /*10d0*/  IMAD.IADD R14, R10, 0x1, -R11 ;  /* 0x000000010a0e7824 */ /* 0x000fe400078e0a0b */
[----:B------:R-:W4:Y:S01]  /*10e0*/  LDG.E.U8 R10, desc[UR6][R4.64+0xf] ;  /* 0x00000f06040a7981 */ /* 0x000f22000c1e1100 */
[----:B------:R-:W-:-:S03]  /*10f0*/  FADD R24, R24, R15 ;  /* 0x0000000f18187221 */ /* 0x000fc60000000000 */
[----:B------:R-:W4:Y:S01]  /*1100*/  LDG.E.U8 R11, desc[UR6][R2.64+0xf] ;  /* 0x00000f06020b7981 */ /* 0x000f22000c1e1100 */
[----:B------:R-:W-:Y:S02]  /*1110*/  IMAD.IADD R26, R12, 0x1, -R13 ;  /* 0x000000010c1a7824 */ /* 0x000fe400078e0a0d */
[----:B------:R-:W-:Y:S01]  /*1120*/  FADD R24, R24, R25 ;  /* 0x0000001918187221 */ /* 0x000fe20000000000 */
[----:B------:R-:W4:Y:S01]  /*1130*/  LDG.E.U8 R12, desc[UR6][R4.64+0xe] ;  /* 0x00000e06040c7981 */ /* 0x000f22000c1e1100 */
[----:B------:R-:W-:-:S03]  /*1140*/  IMAD R25, R14, 0x18, RZ ;  /* 0x000000180e197824 */ /* 0x000fc600078e02ff */
[----:B------:R-:W4:Y:S04]  /*1150*/  LDG.E.U8 R13, desc[UR6][R2.64+0xe] ;  /* 0x00000e06020d7981 */ /* 0x000f28000c1e1100 */
[----:B------:R-:W4:Y:S04]  /*1160*/  LDG.E.U8 R14, desc[UR6][R4.64+0xd] ;  /* 0x00000d06040e7981 */ /* 0x000f28000c1e1100 */
[----:B------:R-:W4:Y:S01]  /*1170*/  LDG.E.U8 R15, desc[UR6][R2.64+0xd] ;  /* 0x00000d06020f7981 */ /* 0x000f22000c1e1100 */
[----:B------:R-:W-:Y:S01]  /*1180*/  IMAD.IADD R20, R20, 0x1, -R21 ;  /* 0x0000000114147824 */ /* 0x000fe200078e0a15 */
[----:B------:R-:W-:Y:S01]  /*1190*/  I2FP.F32.S32 R25, R25 ;  /* 0x0000001900197245 */ /* 0x000fe20000201400 */
[----:B------:R-:W-:-:S02]  /*11a0*/  IMAD R26, R26, 0x17, RZ ;  /* 0x000000171a1a7824 */ /* 0x000fc400078e02ff */
[----:B------:R-:W-:Y:S02]  /*11b0*/  IMAD R20, R20, 0x16, RZ ;  /* 0x0000001614147824 */ /* 0x000fe400078e02ff */
[----:B------:R-:W-:Y:S01]  /*11c0*/  FADD R24, R24, R25 ;  /* 0x0000001918187221 */ /* 0x000fe20000000000 */
[----:B------:R-:W-:Y:S02]  /*11d0*/  I2FP.F32.S32 R21, R26 ;  /* 0x0000001a00157245 */ /* 0x000fe40000201400 */
[----:B------:R-:W-:-:S03]  /*11e0*/  I2FP.F32.S32 R20, R20 ;  /* 0x0000001400147245 */ /* 0x000fc60000201400 */
[----:B------:R-:W-:-:S04]  /*11f0*/  FADD R21, R24, R21 ;  /* 0x0000001518157221 */ /* 0x000fc80000000000 */
[----:B------:R-:W-:Y:S02]  /*1200*/  FADD R24, R21, R20 ;  /* 0x0000001415187221 */ /* 0x000fe40000000000 */
[----:B------:R-:W4:Y:S04]  /*1210*/  LDG.E.U8 R21, desc[UR6][R4.64+0xb] ;  /* 0x00000b0604157981 */ /* 0x000f28000c1e1100 */
[----:B------:R-:W4:Y:S01]  /*1220*/  LDG.E.U8 R20, desc[UR6][R2.64+0xb] ;  /* 0x00000b0602147981 */ /* 0x000f22000c1e1100 */
[----:B--2---:R-:W-:-:S03]  /*1230*/  IMAD.IADD R22, R22, 0x1, -R23 ;  /* 0x0000000116167824 */ /* 0x004fc600078e0a17 */
[----:B------:R-:W2:Y:S01]  /*1240*/  LDG.E.U8 R23, desc[UR6][R2.64+0xc] ;  /* 0x00000c0602177981 */ /* 0x000ea2000c1e1100 */
[----:B------:R-:W-:-:S03]  /*1250*/  IMAD R25, R22, 0x15, RZ ;  /* 0x0000001516197824 */ /* 0x000fc600078e02ff */
[----:B------:R-:W2:Y:S02]  /*1260*/  LDG.E.U8 R22, desc[UR6][R4.64+0xc] ;  /* 0x00000c0604167981 */ /* 0x000ea4000c1e1100 */
[----:B------:R-:W-:Y:S01]  /*1270*/  I2FP.F32.S32 R25, R25 ;  /* 0x0000001900197245 */ /* 0x000fe20000201400 */
[----:B---3--:R-:W-:-:S04]  /*1280*/  IMAD.IADD R26, R18, 0x1, -R19 ;  /* 0x00000001121a7824 */ /* 0x008fc800078e0a13 */
[----:B------:R-:W-:Y:S01]  /*1290*/  FADD R24, R24, R25 ;  /* 0x0000001918187221 */ /* 0x000fe20000000000 */
[----:B------:R-:W3:Y:S04]  /*12a0*/  LDG.E.U8 R19, desc[UR6][R4.64+0xa] ;  /* 0x00000a0604137981 */ /* 0x000ee8000c1e1100 */
[----:B------:R-:W3:Y:S01]  /*12b0*/  LDG.E.U8 R18, desc[UR6][R2.64+0xa] ;  /* 0x00000a0602127981 */ /* 0x000ee2000c1e1100 */
[----:B----4-:R-:W-:-:S03]  /*12c0*/  IMAD.IADD R25, R16, 0x1, -R17 ;  /* 0x0000000110197824 */ /* 0x010fc600078e0a11 */
[----:B------:R-:W4:Y:S04]  /*12d0*/  LDG.E.U8 R17, desc[UR6][R4.64+0x9] ;  /* 0x0000090604117981 */ /* 0x000f28000c1e1100 */
[----:B------:R-:W4:Y:S01]  /*12e0*/  LDG.E.U8 R16, desc[UR6][R2.64+0x9] ;  /* 0x0000090602107981 */ /* 0x000f22000c1e1100 */
[----:B------:R-:W-:Y:S02]  /*12f0*/  IMAD R25, R25, 0x14, RZ ;  /* 0x0000001419197824 */ /* 0x000fe400078e02ff */
[----:B------:R-:W-:-:S03]  /*1300*/  IMAD R26, R26, 0x13, RZ ;  /* 0x000000131a1a7824 */ /* 0x000fc600078e02ff */
[----:B------:R-:W-:Y:S01]  /*1310*/  I2FP.F32.S32 R25, R25 ;  /* 0x0000001900197245 */ /* 0x000fe20000201400 */
[----:B------:R-:W-:Y:S01]  /*1320*/  IMAD.IADD R0, R0, 0x1, -R7 ;  /* 0x0000000100007824 */ /* 0x000fe200078e0a07 */
[----:B------:R-:W-:-:S03]  /*1330*/  I2FP.F32.S32 R7, R26 ;  /* 0x0000001a00077245 */ /* 0x000fc60000201400 */
[----:B------:R-:W-:Y:S01]  /*1340*/  FADD R24, R24, R25 ;  /* 0x0000001918187221 */ /* 0x000fe20000000000 */
[----:B------:R-:W4:Y:S01]  /*1350*/  LDG.E.U8 R26, desc[UR6][R4.64+0x3] ;  /* 0x00000306041a7981 */ /* 0x000f22000c1e1100 */
[----:B------:R-:W-:Y:S02]  /*1360*/  IMAD.IADD R8, R8, 0x1, -R9 ;  /* 0x0000000108087824 */ /* 0x000fe400078e0a09 */
[----:B------:R-:W-:Y:S01]  /*1370*/  IMAD R0, R0, 0x12, RZ ;  /* 0x0000001200007824 */ /* 0x000fe200078e02ff */
[----:B------:R-:W4:Y:S01]  /*1380*/  LDG.E.U8 R25, desc[UR6][R4.64] ;  /* 0x0000000604197981 */ /* 0x000f22000c1e1100 */
[----:B------:R-:W-:Y:S02]  /*1390*/  IMAD R8, R8, 0x11, RZ ;  /* 0x0000001108087824 */ /* 0x000fe400078e02ff */
[----:B------:R-:W-:Y:S01]  /*13a0*/  FADD R7, R24, R7 ;  /* 0x0000000718077221 */ /* 0x000fe20000000000 */
[----:B------:R-:W-:Y:S01]  /*13b0*/  I2FP.F32.S32 R0, R0 ;  /* 0x0000000000007245 */ /* 0x000fe20000201400 */
[----:B------:R-:W4:Y:S01]  /*13c0*/  LDG.E.U8 R24, desc[UR6][R2.64+0x8] ;  /* 0x0000080602187981 */ /* 0x000f22000c1e1100 */
[----:B------:R-:W-:Y:S01]  /*13d0*/  IMAD.IADD R10, R10, 0x1, -R11 ;  /* 0x000000010a0a7824 */ /* 0x000fe200078e0a0b */
[----:B------:R-:W-:-:S02]  /*13e0*/  I2FP.F32.S32 R9, R8 ;  /* 0x0000000800097245 */ /* 0x000fc40000201400 */
[----:B------:R-:W-:Y:S01]  /*13f0*/  FADD R0, R7, R0 ;  /* 0x0000000007007221 */ /* 0x000fe20000000000 */
[----:B------:R-:W-:Y:S01]  /*1400*/  IMAD.SHL.U32 R10, R10, 0x10, RZ ;  /* 0x000000100a0a7824 */ /* 0x000fe200078e00ff */
[----:B------:R-:W4:Y:S01]  /*1410*/  LDG.E.U8 R7, desc[UR6][R4.64+0x8] ;  /* 0x0000080604077981 */ /* 0x000f22000c1e1100 */
[----:B------:R-:W-:Y:S02]  /*1420*/  IMAD.IADD R12, R12, 0x1, -R13 ;  /* 0x000000010c0c7824 */ /* 0x000fe400078e0a0d */
[----:B------:R-:W-:Y:S01]  /*1430*/  FADD R0, R0, R9 ;  /* 0x0000000900007221 */ /* 0x000fe20000000000 */
[----:B------:R-:W-:Y:S01]  /*1440*/  I2FP.F32.S32 R9, R10 ;  /* 0x0000000a00097245 */ /* 0x000fe20000201400 */
[----:B------:R-:W4:Y:S01]  /*1450*/  LDG.E.U8 R13, desc[UR6][R4.64+0x6] ;  /* 0x00000606040d7981 */ /* 0x000f22000c1e1100 */
[----:B------:R-:W-:Y:S02]  /*1460*/  IMAD R12, R12, 0xf, RZ ;  /* 0x0000000f0c0c7824 */ /* 0x000fe400078e02ff */
[----:B------:R-:W-:Y:S01]  /*1470*/  IMAD.IADD R8, R14, 0x1, -R15 ;  /* 0x000000010e087824 */ /* 0x000fe200078e0a0f */
[----:B------:R-:W4:Y:S02]  /*1480*/  LDG.E.U8 R10, desc[UR6][R2.64+0x5] ;  /* 0x00000506020a7981 */ /* 0x000f24000c1e1100 */
[----:B------:R-:W-:Y:S01]  /*1490*/  I2FP.F32.S32 R11, R12 ;  /* 0x0000000c000b7245 */ /* 0x000fe20000201400 */
[----:B------:R-:W-:Y:S01]  /*14a0*/  IMAD R8, R8, 0xe, RZ ;  /* 0x0000000e08087824 */ /* 0x000fe200078e02ff */
[----:B------:R-:W4:Y:S01]  /*14b0*/  LDG.E.U8 R15, desc[UR6][R4.64+0x7] ;  /* 0x00000706040f7981 */ /* 0x000f22000c1e1100 */
[----:B------:R-:W-:-:S03]  /*14c0*/  FADD R0, R0, R9 ;  /* 0x0000000900007221 */ /* 0x000fc60000000000 */
[----:B------:R-:W4:Y:S01]  /*14d0*/  LDG.E.U8 R14, desc[UR6][R2.64+0x7] ;  /* 0x00000706020e7981 */ /* 0x000f22000c1e1100 */
[----:B------:R-:W-:-:S03]  /*14e0*/  I2FP.F32.S32 R9, R8 ;  /* 0x0000000800097245 */ /* 0x000fc60000201400 */
[----:B------:R-:W4:Y:S01]  /*14f0*/  LDG.E.U8 R12, desc[UR6][R2.64+0x6] ;  /* 0x00000606020c7981 */ /* 0x000f22000c1e1100 */
[----:B------:R-:W-:-:S03]  /*1500*/  FADD R0, R0, R11 ;  /* 0x0000000b00007221 */ /* 0x000fc60000000000 */
[----:B------:R-:W4:Y:S01]  /*1510*/  LDG.E.U8 R11, desc[UR6][R4.64+0x5] ;  /* 0x00000506040b7981 */ /* 0x000f22000c1e1100 */
[----:B------:R-:W-:-:S03]  /*1520*/  FADD R0, R0, R9 ;  /* 0x0000000900007221 */ /* 0x000fc60000000000 */
[----:B------:R-:W4:Y:S04]  /*1530*/  LDG.E.U8 R9, desc[UR6][R4.64+0x4] ;  /* 0x0000040604097981 */ /* 0x000f28000c1e1100 */
[----:B------:R-:W4:Y:S01]  /*1540*/  LDG.E.U8 R8, desc[UR6][R2.64+0x4] ;  /* 0x0000040602087981 */ /* 0x000f22000c1e1100 */
[----:B------:R-:W-:-:S03]  /*1550*/  IMAD.IADD R20, R21, 0x1, -R20 ;  /* 0x0000000115147824 */ /* 0x000fc600078e0a14 */
[----:B------:R-:W4:Y:S01]  /*1560*/  LDG.E.U8 R21, desc[UR6][R2.64+0x2] ;  /* 0x0000020602157981 */ /* 0x000f22000c1e1100 */
[----:B--2---:R-:W-:-:S03]  /*1570*/  IMAD.IADD R22, R22, 0x1, -R23 ;  /* 0x0000000116167824 */ /* 0x004fc600078e0a17 */
[----:B------:R-:W2:Y:S01]  /*1580*/  LDG.E.U8 R23, desc[UR6][R2.64+0x3] ;  /* 0x0000030602177981 */ /* 0x000ea2000c1e1100 */
[----:B---3--:R-:W-:Y:S02]  /*1590*/  IMAD.IADD R18, R19, 0x1, -R18 ;  /* 0x0000000113127824 */ /* 0x008fe400078e0a12 */
[----:B----4-:R-:W-:Y:S02]  /*15a0*/  IMAD.IADD R19, R17, 0x1, -R16 ;  /* 0x0000000111137824 */ /* 0x010fe400078e0a10 */
[----:B------:R-:W3:Y:S04]  /*15b0*/  LDG.E.U8 R17, desc[UR6][R4.64+0x1] ;  /* 0x0000010604117981 */ /* 0x000ee8000c1e1100 */
[----:B------:R0:W3:Y:S01]  /*15c0*/  LDG.E.U8 R16, desc[UR6][R2.64+0x1] ;  /* 0x0000010602107981 */ /* 0x0000e2000c1e1100 */
[----:B------:R-:W-:-:S02]  /*15d0*/  IMAD R22, R22, 0xd, RZ ;  /* 0x0000000d16167824 */ /* 0x000fc400078e02ff */
[----:B------:R-:W-:-:S03]  /*15e0*/  IMAD R20, R20, 0xc, RZ ;  /* 0x0000000c14147824 */ /* 0x000fc600078e02ff */
[----:B------:R-:W-:Y:S01]  /*15f0*/  I2FP.F32.S32 R29, R22 ;  /* 0x00000016001d7245 */ /* 0x000fe20000201400 */
[----:B------:R-:W-:Y:S01]  /*1600*/  IMAD R18, R18, 0xb, RZ ;  /* 0x0000000b12127824 */ /* 0x000fe200078e02ff */
[----:B------:R-:W-:Y:S01]  /*1610*/  I2FP.F32.S32 R20, R20 ;  /* 0x0000001400147245 */ /* 0x000fe20000201400 */
[----:B------:R-:W-:Y:S02]  /*1620*/  IMAD R19, R19, 0xa, RZ ;  /* 0x0000000a13137824 */ /* 0x000fe400078e02ff */
[----:B------:R-:W-:-:S04]  /*1630*/  FADD R0, R0, R29 ;  /* 0x0000001d00007221 */ /* 0x000fc80000000000 */
[----:B------:R-:W-:Y:S01]  /*1640*/  FADD R0, R0, R20 ;  /* 0x0000001400007221 */ /* 0x000fe20000000000 */
[----:B------:R-:W-:Y:S01]  /*1650*/  I2FP.F32.S32 R19, R19 ;  /* 0x0000001300137245 */ /* 0x000fe20000201400 */
[----:B------:R-:W-:Y:S01]  /*1660*/  IMAD.IADD R24, R7, 0x1, -R24 ;  /* 0x0000000107187824 */ /* 0x000fe200078e0a18 */
[----:B------:R-:W-:-:S03]  /*1670*/  I2FP.F32.S32 R7, R18 ;  /* 0x0000001200077245 */ /* 0x000fc60000201400 */
[----:B------:R-:W-:Y:S02]  /*1680*/  IMAD R24, R24, 0x9, RZ ;  /* 0x0000000918187824 */ /* 0x000fe400078e02ff */
[----:B------:R-:W-:-:S03]  /*1690*/  FADD R0, R0, R7 ;  /* 0x0000000700007221 */ /* 0x000fc60000000000 */
[----:B0-----:R-:W-:Y:S01]  /*16a0*/  I2FP.F32.S32 R3, R24 ;  /* 0x0000001800037245 */ /* 0x001fe20000201400 */
[----:B------:R-:W-:Y:S01]  /*16b0*/  FADD R0, R0, R19 ;  /* 0x0000001300007221 */ /* 0x000fe20000000000 */
[----:B------:R-:W-:Y:S02]  /*16c0*/  IMAD.IADD R14, R15, 0x1, -R14 ;  /* 0x000000010f0e7824 */ /* 0x000fe400078e0a0e */
[----:B------:R-:W-:Y:S02]  /*16d0*/  IMAD.IADD R12, R13, 0x1, -R12 ;  /* 0x000000010d0c7824 */ /* 0x000fe400078e0a0c */
[----:B------:R-:W-:Y:S02]  /*16e0*/  IMAD.SHL.U32 R14, R14, 0x8, RZ ;  /* 0x000000080e0e7824 */ /* 0x000fe400078e00ff */
[----:B------:R-:W-:Y:S02]  /*16f0*/  IMAD.IADD R10, R11, 0x1, -R10 ;  /* 0x000000010b0a7824 */ /* 0x000fe400078e0a0a */
[----:B------:R-:W-:Y:S01]  /*1700*/  IMAD R12, R12, 0x7, RZ ;  /* 0x000000070c0c7824 */ /* 0x000fe200078e02ff */
[----:B------:R-:W-:Y:S01]  /*1710*/  I2FP.F32.S32 R5, R14 ;  /* 0x0000000e00057245 */ /* 0x000fe20000201400 */
[----:B------:R-:W-:Y:S01]  /*1720*/  FADD R0, R0, R3 ;  /* 0x0000000300007221 */ /* 0x000fe20000000000 */
[----:B------:R-:W-:-:S02]  /*1730*/  IMAD R10, R10, 0x6, RZ ;  /* 0x000000060a0a7824 */ /* 0x000fc400078e02ff */
[----:B------:R-:W-:Y:S01]  /*1740*/  I2FP.F32.S32 R3, R12 ;  /* 0x0000000c00037245 */ /* 0x000fe20000201400 */
[----:B------:R-:W-:Y:S02]  /*1750*/  IMAD.IADD R8, R9, 0x1, -R8 ;  /* 0x0000000109087824 */ /* 0x000fe400078e0a08 */
[----:B------:R-:W-:Y:S01]  /*1760*/  FADD R0, R0, R5 ;  /* 0x0000000500007221 */ /* 0x000fe20000000000 */
[----:B------:R-:W-:Y:S01]  /*1770*/  I2FP.F32.S32 R5, R10 ;  /* 0x0000000a00057245 */ /* 0x000fe20000201400 */
[----:B------:R-:W-:Y:S02]  /*1780*/  IMAD R8, R8, 0x5, RZ ;  /* 0x0000000508087824 */ /* 0x000fe400078e02ff */
[----:B------:R-:W-:Y:S01]  /*1790*/  FADD R0, R0, R3 ;  /* 0x0000000300007221 */ /* 0x000fe20000000000 */
[----:B------:R-:W-:Y:S02]  /*17a0*/  IMAD.IADD R21, R28, 0x1, -R21 ;  /* 0x000000011c157824 */ /* 0x000fe400078e0a15 */
[----:B------:R-:W-:Y:S01]  /*17b0*/  I2FP.F32.S32 R3, R8 ;  /* 0x0000000800037245 */ /* 0x000fe20000201400 */
[----:B------:R-:W-:Y:S01]  /*17c0*/  FADD R0, R0, R5 ;  /* 0x0000000500007221 */ /* 0x000fe20000000000 */
[----:B------:R-:W-:-:S03]  /*17d0*/  IMAD R21, R21, 0x3, RZ ;  /* 0x0000000315157824 */ /* 0x000fc600078e02ff */
[----:B------:R-:W-:Y:S02]  /*17e0*/  FADD R0, R0, R3 ;  /* 0x0000000300007221 */ /* 0x000fe40000000000 */
[----:B------:R-:W-:Y:S01]  /*17f0*/  I2FP.F32.S32 R21, R21 ;  /* 0x0000001500157245 */ /* 0x000fe20000201400 */
[----:B------:R-:W-:-:S05]  /*1800*/  IMAD.IADD R25, R25, 0x1, -R27 ;  /* 0x0000000119197824 */ /* 0x000fca00078e0a1b */
[----:B------:R-:W-:Y:S01]  /*1810*/  I2FP.F32.S32 R25, R25 ;  /* 0x0000001900197245 */ /* 0x000fe20000201400 */
[----:B------:R-:W-:Y:S02]  /*1820*/  IMAD.MOV.U32 R5, RZ, RZ, 0x38d1b717 ;  /* 0x38d1b717ff057424 */ /* 0x000fe400078e00ff */
[----:B------:R-:W-:-:S04]  /*1830*/  IMAD.MOV.U32 R2, RZ, RZ, 0x3f800000 ;  /* 0x3f800000ff027424 */ /* 0x000fc800078e00ff */
[----:B------:R-:W-:Y:S01]  /*1840*/  FFMA R2, R5, -10000, R2 ;  /* 0xc61c400005027823 */ /* 0x000fe20000000002 */
[----:B------:R-:W-:Y:S01]  /*1850*/  BSSY.RECONVERGENT B1, `(.L_x_16) ;  /* 0x0000015000017945 */ /* 0x000fe20003800200 */
[----:B--2---:R-:W-:-:S04]  /*1860*/  IMAD.IADD R23, R26, 0x1, -R23 ;  /* 0x000000011a177824 */ /* 0x004fc800078e0a17 */
[----:B------:R-:W-:-:S05]  /*1870*/  IMAD.SHL.U32 R23, R23, 0x4, RZ ;  /* 0x0000000417177824 */ /* 0x000fca00078e00ff */
[----:B------:R-:W-:-:S05]  /*1880*/  I2FP.F32.S32 R23, R23 ;  /* 0x0000001700177245 */ /* 0x000fca0000201400 */
[----:B------:R-:W-:Y:S01]  /*1890*/  FADD R0, R0, R23 ;  /* 0x0000001700007221 */ /* 0x000fe20000000000 */
[----:B---3--:R-:W-:-:S04]  /*18a0*/  IMAD.IADD R16, R17, 0x1, -R16 ;  /* 0x0000000111107824 */ /* 0x008fc800078e0a10 */
[----:B------:R-:W-:Y:S02]  /*18b0*/  IMAD.SHL.U32 R16, R16, 0x2, RZ ;  /* 0x0000000210107824 */ /* 0x000fe400078e00ff */
[----:B------:R-:W-:-:S03]  /*18c0*/  FADD R0, R0, R21 ;  /* 0x0000001500007221 */ /* 0x000fc60000000000 */
[----:B------:R-:W-:-:S05]  /*18d0*/  I2FP.F32.S32 R3, R16 ;  /* 0x0000001000037245 */ /* 0x000fca0000201400 */
[----:B------:R-:W-:-:S04]  /*18e0*/  FADD R0, R0, R3 ;  /* 0x0000000300007221 */ /* 0x000fc80000000000 */
[----:B------:R-:W-:-:S04]  /*18f0*/  FADD R0, R0, R25 ;  /* 0x0000001900007221 */ /* 0x000fc80000000000 */
[----:B------:R-:W0:Y:S01]  /*1900*/  FCHK P0, |R0|, 10000 ;  /* 0x461c400000007902 */ /* 0x000e220000000200 */
[----:B------:R-:W-:-:S04]  /*1910*/  FFMA R3, R2, R5, 9.9999997473787516356e-05 ;  /* 0x38d1b71702037423 */ /* 0x000fc80000000005 */
[----:B------:R-:W-:-:S04]  /*1920*/  FFMA R2, |R0|, R3, RZ ;  /* 0x0000000300027223 */ /* 0x000fc800000002ff */
[----:B------:R-:W-:-:S04]  /*1930*/  FFMA R4, R2, -10000, |R0| ;  /* 0xc61c400002047823 */ /* 0x000fc80000000400 */
[----:B------:R-:W-:Y:S01]  /*1940*/  FFMA R2, R3, R4, R2 ;  /* 0x0000000403027223 */ /* 0x000fe20000000002 */
[----:B0-----:R-:W-:Y:S06]  /*1950*/  @!P0 BRA `(.L_x_17) ;  /* 0x0000000000108947 */ /* 0x001fec0003800000 */
[----:B------:R-:W-:Y:S01]  /*1960*/  FADD R0, |R0|, -RZ ;  /* 0x800000ff00007221 */ /* 0x000fe20000000200 */
[----:B------:R-:W-:-:S07]  /*1970*/  MOV R2, 0x1990 ;  /* 0x0000199000027802 */ /* 0x000fce0000000f00 */
[----:B------:R-:W-:Y:S05]  /*1980*/  CALL.REL.NOINC `($__internal_1_$__cuda_sm3x_div_rn_noftz_f32_slowpath) ;  /* 0x0000000400287944 */ /* 0x000fea0003c00000 */
[----:B------:R-:W-:-:S07]  /*1990*/  IMAD.MOV.U32 R2, RZ, RZ, R7 ;  /* 0x000000ffff027224 */ /* 0x000fce00078e0007 */
.L_x_17:
[----:B------:R-:W-:Y:S05]  /*19a0*/  BSYNC.RECONVERGENT B1 ;  /* 0x0000000000017941 */ /* 0x000fea0003800200 */
.L_x_16:
[----:B------:R-:W-:Y:S01]  /*19b0*/  FADD R2, R2, 1 ;  /* 0x3f80000002027421 */ /* 0x000fe20000000000 */
[----:B------:R-:W-:Y:S03]  /*19c0*/  BSSY.RECONVERGENT B0, `(.L_x_18) ;  /* 0x000000d000007945 */ /* 0x000fe60003800200 */
[----:B------:R-:W-:-:S05]  /*19d0*/  VIADD R0, R2, 0x1800000 ;  /* 0x0180000002007836 */ /* 0x000fca0000000000 */
[----:B------:R-:W-:-:S04]  /*19e0*/  LOP3.LUT R0, R0, 0x7f800000, RZ, 0xc0, !PT ;  /* 0x7f80000000007812 */ /* 0x000fc800078ec0ff */
[----:B------:R-:W-:-:S13]  /*19f0*/  ISETP.GT.U32.AND P0, PT, R0, 0x1ffffff, PT ;  /* 0x01ffffff0000780c */ /* 0x000fda0003f04070 */
[----:B------:R-:W-:Y:S05]  /*1a00*/  @P0 BRA `(.L_x_19) ;  /* 0x0000000000100947 */ /* 0x000fea0003800000 */
[----:B------:R-:W-:-:S07]  /*1a10*/  MOV R4, 0x1a30 ;  /* 0x00001a3000047802 */ /* 0x000fce0000000f00 */
[----:B------:R-:W-:Y:S05]  /*1a20*/  CALL.REL.NOINC `($__internal_0_$__cuda_sm20_rcp_rn_f32_slowpath) ;  /* 0x00000000002c7944 */ /* 0x000fea0003c00000 */
[----:B------:R-:W-:Y:S01]  /*1a30*/  IMAD.MOV.U32 R5, RZ, RZ, R3 ;  /* 0x000000ffff057224 */ /* 0x000fe200078e0003 */
[----:B------:R-:W-:Y:S06]  /*1a40*/  BRA `(.L_x_20) ;  /* 0x0000000000107947 */ /* 0x000fec0003800000 */
.L_x_19:
[----:B------:R-:W0:Y:S02]  /*1a50*/  MUFU.RCP R5, R2 ;  /* 0x0000000200057308 */ /* 0x000e240000001000 */
[----:B0-----:R-:W-:-:S04]  /*1a60*/  FFMA R0, R2, R5, -1 ;  /* 0xbf80000002007423 */ /* 0x001fc80000000005 */
[----:B------:R-:W-:-:S04]  /*1a70*/  FADD.FTZ R0, -R0, -RZ ;  /* 0x800000ff00007221 */ /* 0x000fc80000010100 */
[----:B------:R-:W-:-:S07]  /*1a80*/  FFMA R5, R5, R0, R5 ;  /* 0x0000000005057223 */ /* 0x000fce0000000005 */
.L_x_20:
[----:B------:R-:W-:Y:S05]  /*1a90*/  BSYNC.RECONVERGENT B0 ;  /* 0x0000000000007941 */ /* 0x000fea0003800200 */
.L_x_18:
[----:B------:R-:W0:Y:S02]  /*1aa0*/  LDC.64 R2, c[0x0][0x390] ;  /* 0x0000e400ff027b82 */ /* 0x000e240000000a00 */
[----:B0-----:R-:W-:-:S05]  /*1ab0*/  IMAD.WIDE.U32 R2, R6, 0x4, R2 ;  /* 0x0000000406027825 */ /* 0x001fca00078e0002 */
[----:B------:R-:W-:Y:S01]  /*1ac0*/  STG.E desc[UR6][R2.64], R5 ;  /* 0x0000000502007986 */ /* 0x000fe2000c101906 */
[----:B------:R-:W-:Y:S05]  /*1ad0*/  EXIT ;  /* 0x000000000000794d */ /* 0x000fea0003800000 */
        .weak           $__internal_0_$__cuda_sm20_rcp_rn_f32_slowpath
        .type           $__internal_0_$__cuda_sm20_rcp_rn_f32_slowpath,@function
        .size           $__internal_0_$__cuda_sm20_rcp_rn_f32_slowpath,($__internal_1_$__cuda_sm3x_div_rn_noftz_f32_slowpath - $__internal_0_$__cuda_sm20_rcp_rn_f32_slowpath)
$__internal_0_$__cuda_sm20_rcp_rn_f32_slowpath:
[----:B------:R-:W-:Y:S01]  /*1ae0*/  IMAD.SHL.U32 R0, R2, 0x2, RZ ;  /* 0x0000000202007824 */ /* 0x000fe200078e00ff */
[----:B------:R-:W-:Y:S04]  /*1af0*/  BSSY.RECONVERGENT B1, `(.L_x_21) ;  /* 0x0000031000017945 */ /* 0x000fe80003800200 */
[----:B------:R-:W-:Y:S01]  /*1b00*/  SHF.R.U32.HI R7, RZ, 0x18, R0 ;  /* 0x00000018ff077819 */ /* 0x000fe20000011600 */
[----:B------:R-:W-:-:S03]  /*1b10*/  IMAD.MOV.U32 R0, RZ, RZ, R2 ;  /* 0x000000ffff007224 */ /* 0x000fc600078e0002 */
[----:B------:R-:W-:-:S13]  /*1b20*/  ISETP.NE.U32.AND P0, PT, R7, RZ, PT ;  /* 0x000000ff0700720c */ /* 0x000fda0003f05070 */
[----:B------:R-:W-:Y:S05]  /*1b30*/  @P0 BRA `(.L_x_22) ;  /* 0x0000000000280947 */ /* 0x000fea0003800000 */
[----:B------:R-:W-:-:S05]  /*1b40*/  IMAD.SHL.U32 R2, R0, 0x2, RZ ;  /* 0x0000000200027824 */ /* 0x000fca00078e00ff */
[----:B------:R-:W-:-:S13]  /*1b50*/  ISETP.NE.AND P0, PT, R2, RZ, PT ;  /* 0x000000ff0200720c */ /* 0x000fda0003f05270 */
[----:B------:R-:W-:Y:S01]  /*1b60*/  @P0 FFMA R5, R0, 1.84467440737095516160e+19, RZ ;  /* 0x5f80000000050823 */ /* 0x000fe200000000ff */
[----:B------:R-:W-:Y:S08]  /*1b70*/  @!P0 MUFU.RCP R3, R0 ;  /* 0x0000000000038308 */ /* 0x000ff00000001000 */
[----:B------:R-:W0:Y:S02]  /*1b80*/  @P0 MUFU.RCP R2, R5 ;  /* 0x0000000500020308 */ /* 0x000e240000001000 */
[----:B0-----:R-:W-:-:S04]  /*1b90*/  @P0 FFMA R7, R5, R2, -1 ;  /* 0xbf80000005070423 */ /* 0x001fc80000000002 */
[----:B------:R-:W-:-:S04]  /*1ba0*/  @P0 FADD.FTZ R7, -R7, -RZ ;  /* 0x800000ff07070221 */ /* 0x000fc80000010100 */
[----:B------:R-:W-:-:S04]  /*1bb0*/  @P0 FFMA R2, R2, R7, R2 ;  /* 0x0000000702020223 */ /* 0x000fc80000000002 */
[----:B------:R-:W-:Y:S01]  /*1bc0*/  @P0 FFMA R3, R2, 1.84467440737095516160e+19, RZ ;  /* 0x5f80000002030823 */ /* 0x000fe200000000ff */
[----:B------:R-:W-:Y:S06]  /*1bd0*/  BRA `(.L_x_23) ;  /* 0x0000000000887947 */ /* 0x000fec0003800000 */
.L_x_22:
[----:B------:R-:W-:-:S05]  /*1be0*/  VIADD R9, R7, 0xffffff03 ;  /* 0xffffff0307097836 */ /* 0x000fca0000000000 */
[----:B------:R-:W-:-:S13]  /*1bf0*/  ISETP.GT.U32.AND P0, PT, R9, 0x1, PT ;  /* 0x000000010900780c */ /* 0x000fda0003f04070 */
[----:B------:R-:W-:Y:S05]  /*1c00*/  @P0 BRA `(.L_x_24) ;  /* 0x0000000000780947 */ /* 0x000fea0003800000 */
[----:B------:R-:W-:Y:S01]  /*1c10*/  LOP3.LUT R2, R0, 0x7fffff, RZ, 0xc0, !PT ;  /* 0x007fffff00027812 */ /* 0x000fe200078ec0ff */
[----:B------:R-:W-:-:S03]  /*1c20*/  IMAD.MOV.U32 R10, RZ, RZ, 0x3 ;  /* 0x00000003ff0a7424 */ /* 0x000fc600078e00ff */
[----:B------:R-:W-:Y:S02]  /*1c30*/  LOP3.LUT R2, R2, 0x3f800000, RZ, 0xfc, !PT ;  /* 0x3f80000002027812 */ /* 0x000fe400078efcff */
[----:B------:R-:W-:Y:S02]  /*1c40*/  SHF.L.U32 R10, R10, R9, RZ ;  /* 0x000000090a0a7219 */ /* 0x000fe400000006ff */
[----:B------:R-:W0:Y:S02]  /*1c50*/  MUFU.RCP R3, R2 ;  /* 0x0000000200037308 */ /* 0x000e240000001000 */
[----:B0-----:R-:W-:-:S04]  /*1c60*/  FFMA R5, R2, R3, -1 ;  /* 0xbf80000002057423 */ /* 0x001fc80000000003 */
[----:B------:R-:W-:-:S04]  /*1c70*/  FADD.FTZ R8, -R5, -RZ ;  /* 0x800000ff05087221 */ /* 0x000fc80000010100 */
[CCC-:B------:R-:W-:Y:S01]  /*1c80*/  FFMA.RM R5, R3.reuse, R8.reuse, R3.reuse ;  /* 0x0000000803057223 */ /* 0x1c0fe20000004003 */
[----:B------:R-:W-:-:S04]  /*1c90*/  FFMA.RP R8, R3, R8, R3 ;  /* 0x0000000803087223 */ /* 0x000fc80000008003 */
[C---:B------:R-:W-:Y:S02]  /*1ca0*/  LOP3.LUT R3, R5.reuse, 0x7fffff, RZ, 0xc0, !PT ;  /* 0x007fffff05037812 */ /* 0x040fe400078ec0ff */
[----:B------:R-:W-:Y:S02]  /*1cb0*/  FSETP.NEU.FTZ.AND P0, PT, R5, R8, PT ;  /* 0x000000080500720b */ /* 0x000fe40003f1d000 */
[----:B------:R-:W-:Y:S02]  /*1cc0*/  LOP3.LUT R3, R3, 0x800000, RZ, 0xfc, !PT ;  /* 0x0080000003037812 */ /* 0x000fe400078efcff */
[----:B------:R-:W-:Y:S02]  /*1cd0*/  SEL R5, RZ, 0xffffffff, !P0 ;  /* 0xffffffffff057807 */ /* 0x000fe40004000000 */
[----:B------:R-:W-:-:S03]  /*1ce0*/  LOP3.LUT R10, R10, R3, RZ, 0xc0, !PT ;  /* 0x000000030a0a7212 */ /* 0x000fc600078ec0ff */
[----:B------:R-:W-:Y:S01]  /*1cf0*/  IMAD.MOV R2, RZ, RZ, -R5 ;  /* 0x000000ffff027224 */ /* 0x000fe200078e0a05 */
[----:B------:R-:W-:-:S04]  /*1d00*/  SHF.R.U32.HI R10, RZ, R9, R10 ;  /* 0x00000009ff0a7219 */ /* 0x000fc8000001160a */
[----:B------:R-:W-:Y:S02]  /*1d10*/  LOP3.LUT P1, RZ, R2, R9, R3, 0xf8, !PT ;  /* 0x0000000902ff7212 */ /* 0x000fe4000782f803 */
[C---:B------:R-:W-:Y:S02]  /*1d20*/  LOP3.LUT P0, RZ, R10.reuse, 0x1, RZ, 0xc0, !PT ;  /* 0x000000010aff7812 */ /* 0x040fe4000780c0ff */
[----:B------:R-:W-:-:S04]  /*1d30*/  LOP3.LUT P2, RZ, R10, 0x2, RZ, 0xc0, !PT ;  /* 0x000000020aff7812 */ /* 0x000fc8000784c0ff */
[----:B------:R-:W-:Y:S02]  /*1d40*/  PLOP3.LUT P0, PT, P0, P1, P2, 0xe0, 0x0 ;  /* 0x000000000000781c */ /* 0x000fe40000703c20 */
[----:B------:R-:W-:Y:S02]  /*1d50*/  LOP3.LUT P1, RZ, R0, 0x7fffff, RZ, 0xc0, !PT ;  /* 0x007fffff00ff7812 */ /* 0x000fe4000782c0ff */
[----:B------:R-:W-:-:S05]  /*1d60*/  SEL R2, RZ, 0x1, !P0 ;  /* 0x00000001ff027807 */ /* 0x000fca0004000000 */
[----:B------:R-:W-:-:S05]  /*1d70*/  IMAD.MOV R2, RZ, RZ, -R2 ;  /* 0x000000ffff027224 */ /* 0x000fca00078e0a02 */
[----:B------:R-:W-:Y:S01]  /*1d80*/  ISETP.GE.AND P0, PT, R2, RZ, PT ;  /* 0x000000ff0200720c */ /* 0x000fe20003f06270 */
[----:B------:R-:W-:-:S05]  /*1d90*/  VIADD R2, R7, 0xffffff04 ;  /* 0xffffff0407027836 */ /* 0x000fca0000000000 */
[----:B------:R-:W-:-:S07]  /*1da0*/  SHF.R.U32.HI R3, RZ, R2, R3 ;  /* 0x00000002ff037219 */ /* 0x000fce0000011603 */
[----:B------:R-:W-:-:S04]  /*1db0*/  @!P0 VIADD R3, R3, 0x1 ;  /* 0x0000000103038836 */ /* 0x000fc80000000000 */
[----:B------:R-:W-:-:S05]  /*1dc0*/  @!P1 IMAD.SHL.U32 R3, R3, 0x2, RZ ;  /* 0x0000000203039824 */ /* 0x000fca00078e00ff */
[----:B------:R-:W-:Y:S01]  /*1dd0*/  LOP3.LUT R3, R3, 0x80000000, R0, 0xf8, !PT ;  /* 0x8000000003037812 */ /* 0x000fe200078ef800 */
[----:B------:R-:W-:Y:S06]  /*1de0*/  BRA `(.L_x_23) ;  /* 0x0000000000047947 */ /* 0x000fec0003800000 */
.L_x_24:
[----:B------:R0:W1:Y:S02]  /*1df0*/  MUFU.RCP R3, R0 ;  /* 0x0000000000037308 */ /* 0x0000640000001000 */
.L_x_23:
[----:B------:R-:W-:Y:S05]  /*1e00*/  BSYNC.RECONVERGENT B1 ;  /* 0x0000000000017941 */ /* 0x000fea0003800200 */
.L_x_21:
[----:B------:R-:W-:-:S04]  /*1e10*/  IMAD.MOV.U32 R5, RZ, RZ, 0x0 ;  /* 0x00000000ff057424 */ /* 0x000fc800078e00ff */
[----:B01----:R-:W-:Y:S05]  /*1e20*/  RET.REL.NODEC R4 `(_Z16evaluate_fitnessPKhS0_Pfj) ;  /* 0xffffffe004747950 */ /* 0x003fea0003c3ffff */
        .weak           $__internal_1_$__cuda_sm3x_div_rn_noftz_f32_slowpath
        .type           $__internal_1_$__cuda_sm3x_div_rn_noftz_f32_slowpath,@function
        .size           $__internal_1_$__cuda_sm3x_div_rn_noftz_f32_slowpath,(.L_x_59 - $__internal_1_$__cuda_sm3x_div_rn_noftz_f32_slowpath)
$__internal_1_$__cuda_sm3x_div_rn_noftz_f32_slowpath:
[----:B------:R-:W-:Y:S01]  /*1e30*/  SHF.R.U32.HI R3, RZ, 0x17, R0 ;  /* 0x00000017ff037819 */ /* 0x000fe20000011600 */
[----:B------:R-:W-:Y:S04]  /*1e40*/  BSSY.RECONVERGENT B0, `(.L_x_25) ;  /* 0x000005b000007945 */ /* 0x000fe80003800200 */
[----:B------:R-:W-:Y:S01]  /*1e50*/  BSSY.RELIABLE B2, `(.L_x_26) ;  /* 0x0000019000027945 */ /* 0x000fe20003800100 */
[----:B------:R-:W-:-:S05]  /*1e60*/  LOP3.LUT R4, R3, 0xff, RZ, 0xc0, !PT ;  /* 0x000000ff03047812 */ /* 0x000fca00078ec0ff */
[----:B------:R-:W-:-:S05]  /*1e70*/  VIADD R5, R4, 0xffffffff ;  /* 0xffffffff04057836 */ /* 0x000fca0000000000 */
[----:B------:R-:W-:-:S13]  /*1e80*/  ISETP.GT.U32.OR P0, PT, R5, 0xfd, !PT ;  /* 0x000000fd0500780c */ /* 0x000fda0007f04470 */
[----:B------:R-:W-:Y:S01]  /*1e90*/  @!P0 IMAD.MOV.U32 R3, RZ, RZ, RZ ;  /* 0x000000ffff038224 */ /* 0x000fe200078e00ff */
[----:B------:R-:W-:Y:S06]  /*1ea0*/  @!P0 BRA `(.L_x_27) ;  /* 0x00000000004c8947 */ /* 0x000fec0003800000 */
[----:B------:R-:W-:-:S13]  /*1eb0*/  FSETP.GTU.FTZ.AND P0, PT, |R0|, +INF , PT ;  /* 0x7f8000000000780b */ /* 0x000fda0003f1c200 */
[----:B------:R-:W-:Y:S05]  /*1ec0*/  @P0 BREAK.RELIABLE B2 ;  /* 0x0000000000020942 */ /* 0x000fea0003800100 */
[----:B------:R-:W-:Y:S05]  /*1ed0*/  @P0 BRA `(.L_x_28) ;  /* 0x0000000400400947 */ /* 0x000fea0003800000 */
[----:B------:R-:W-:-:S05]  /*1ee0*/  IMAD.MOV.U32 R3, RZ, RZ, 0x461c4000 ;  /* 0x461c4000ff037424 */ /* 0x000fca00078e00ff */
[----:B------:R-:W-:-:S13]  /*1ef0*/  LOP3.LUT P0, RZ, R3, 0x7fffffff, R0, 0xc8, !PT ;  /* 0x7fffffff03ff7812 */ /* 0x000fda000780c800 */
[----:B------:R-:W-:Y:S05]  /*1f00*/  @!P0 BREAK.RELIABLE B2 ;  /* 0x0000000000028942 */ /* 0x000fea0003800100 */
[----:B------:R-:W-:Y:S05]  /*1f10*/  @!P0 BRA `(.L_x_29) ;  /* 0x0000000400288947 */ /* 0x000fea0003800000 */
[----:B------:R-:W-:-:S13]  /*1f20*/  LOP3.LUT P0, RZ, R0, 0x7fffffff, RZ, 0xc0, !PT ;  /* 0x7fffffff00ff7812 */ /* 0x000fda000780c0ff */
[----:B------:R-:W-:Y:S05]  /*1f30*/  @!P0 BREAK.RELIABLE B2 ;  /* 0x0000000000028942 */ /* 0x000fea0003800100 */
[----:B------:R-:W-:Y:S05]  /*1f40*/  @!P0 BRA `(.L_x_30) ;  /* 0x0000000400148947 */ /* 0x000fea0003800000 */
[----:B------:R-:W-:Y:S02]  /*1f50*/  FSETP.NEU.FTZ.AND P1, PT, |R0|, +INF , PT ;  /* 0x7f8000000000780b */ /* 0x000fe40003f3d200 */
[----:B------:R-:W-:-:S04]  /*1f60*/  LOP3.LUT P0, RZ, R3, 0x7fffffff, RZ, 0xc0, !PT ;  /* 0x7fffffff03ff7812 */ /* 0x000fc8000780c0ff */
[----:B------:R-:W-:-:S13]  /*1f70*/  PLOP3.LUT P0, PT, P1, P0, PT, 0x2f, 0xf2 ;  /* 0x0000000000f2781c */ /* 0x000fda0000f00577 */
[----:B------:R-:W-:Y:S05]  /*1f80*/  @P0 BREAK.RELIABLE B2 ;  /* 0x0000000000020942 */ /* 0x000fea0003800100 */
[----:B------:R-:W-:Y:S05]  /*1f90*/  @P0 BRA `(.L_x_31) ;  /* 0x0000000000f40947 */ /* 0x000fea0003800000 */
[----:B------:R-:W-:-:S13]  /*1fa0*/  ISETP.GE.AND P0, PT, R5, RZ, PT ;  /* 0x000000ff0500720c */ /* 0x000fda0003f06270 */
[----:B------:R-:W-:Y:S02]  /*1fb0*/  @P0 IMAD.MOV.U32 R3, RZ, RZ, RZ ;  /* 0x000000ffff030224 */ /* 0x000fe400078e00ff */
[----:B------:R-:W-:Y:S01]  /*1fc0*/  @!P0 FFMA R0, R0, 1.84467440737095516160e+19, RZ ;  /* 0x5f80000000008823 */ /* 0x000fe200000000ff */
[----:B------:R-:W-:-:S07]  /*1fd0*/  @!P0 IMAD.MOV.U32 R3, RZ, RZ, -0x40 ;  /* 0xffffffc0ff038424 */ /* 0x000fce00078e00ff */
.L_x_27:
[----:B------:R-:W-:Y:S05]  /*1fe0*/  BSYNC.RELIABLE B2 ;  /* 0x0000000000027941 */ /* 0x000fea0003800100 */
.L_x_26:
[----:B------:R-:W-:Y:S01]  /*1ff0*/  UMOV UR4, 0x461c4000 ;  /* 0x461c400000047882 */ /* 0x000fe20000000000 */
[----:B------:R-:W-:Y:S01]  /*2000*/  VIADD R4, R4, 0xffffff81 ;  /* 0xffffff8104047836 */ /* 0x000fe20000000000 */
[----:B------:R-:W-:Y:S01]  /*2010*/  UIADD3 UR4, UPT, UPT, UR4, -0x6800000, URZ ;  /* 0xf980000004047890 */ /* 0x000fe2000fffe0ff */
[----:B------:R-:W-:Y:S02]  /*2020*/  BSSY.RECONVERGENT B2, `(.L_x_32) ;  /* 0x0000033000027945 */ /* 0x000fe40003800200 */
[----:B------:R-:W-:Y:S01]  /*2030*/  IMAD R0, R4, -0x800000, R0 ;  /* 0xff80000004007824 */ /* 0x000fe200078e0200 */
[----:B------:R-:W-:Y:S02]  /*2040*/  IADD3 R3, PT, PT, R3, -0xd, R4 ;  /* 0xfffffff303037810 */ /* 0x000fe40007ffe004 */
[----:B------:R-:W-:-:S03]  /*2050*/  FADD.FTZ R7, -RZ, -UR4 ;  /* 0x80000004ff077e21 */ /* 0x000fc60008010100 */
[----:B------:R-:W0:Y:S02]  /*2060*/  MUFU.RCP R5, UR4 ;  /* 0x0000000400057d08 */ /* 0x000e240008001000 */
[----:B0-----:R-:W-:-:S04]  /*2070*/  FFMA R8, R5, R7, 1 ;  /* 0x3f80000005087423 */ /* 0x001fc80000000007 */
[----:B------:R-:W-:-:S04]  /*2080*/  FFMA R5, R5, R8, R5 ;  /* 0x0000000805057223 */ /* 0x000fc80000000005 */
[----:B------:R-:W-:-:S04]  /*2090*/  FFMA R8, R0, R5, RZ ;  /* 0x0000000500087223 */ /* 0x000fc800000000ff */
[----:B------:R-:W-:-:S04]  /*20a0*/  FFMA R9, R7, R8, R0 ;  /* 0x0000000807097223 */ /* 0x000fc80000000000 */
[----:B------:R-:W-:-:S04]  /*20b0*/  FFMA R8, R5, R9, R8 ;  /* 0x0000000905087223 */ /* 0x000fc80000000008 */
[----:B------:R-:W-:-:S04]  /*20c0*/  FFMA R9, R7, R8, R0 ;  /* 0x0000000807097223 */ /* 0x000fc80000000000 */
[----:B------:R-:W-:-:S05]  /*20d0*/  FFMA R7, R5, R9, R8 ;  /* 0x0000000905077223 */ /* 0x000fca0000000008 */
[----:B------:R-:W-:-:S04]  /*20e0*/  SHF.R.U32.HI R0, RZ, 0x17, R7 ;  /* 0x00000017ff007819 */ /* 0x000fc80000011607 */
[----:B------:R-:W-:-:S05]  /*20f0*/  LOP3.LUT R0, R0, 0xff, RZ, 0xc0, !PT ;  /* 0x000000ff00007812 */ /* 0x000fca00078ec0ff */
[----:B------:R-:W-:-:S04]  /*2100*/  IMAD.IADD R10, R0, 0x1, R3 ;  /* 0x00000001000a7824 */ /* 0x000fc800078e0203 */
[----:B------:R-:W-:-:S05]  /*2110*/  VIADD R0, R10, 0xffffffff ;  /* 0xffffffff0a007836 */ /* 0x000fca0000000000 */
[----:B------:R-:W-:-:S13]  /*2120*/  ISETP.GE.U32.AND P0, PT, R0, 0xfe, PT ;  /* 0x000000fe0000780c */ /* 0x000fda0003f06070 */
[----:B------:R-:W-:Y:S05]  /*2130*/  @!P0 BRA `(.L_x_33) ;  /* 0x0000000000808947 */ /* 0x000fea0003800000 */
[----:B------:R-:W-:-:S13]  /*2140*/  ISETP.GT.AND P0, PT, R10, 0xfe, PT ;  /* 0x000000fe0a00780c */ /* 0x000fda0003f04270 */
[----:B------:R-:W-:Y:S05]  /*2150*/  @P0 BRA `(.L_x_34) ;  /* 0x00000000006c0947 */ /* 0x000fea0003800000 */
[----:B------:R-:W-:-:S13]  /*2160*/  ISETP.GE.AND P0, PT, R10, 0x1, PT ;  /* 0x000000010a00780c */ /* 0x000fda0003f06270 */
[----:B------:R-:W-:Y:S05]  /*2170*/  @P0 BRA `(.L_x_35) ;  /* 0x0000000000740947 */ /* 0x000fea0003800000 */
[----:B------:R-:W-:Y:S02]  /*2180*/  ISETP.GE.AND P0, PT, R10, -0x18, PT ;  /* 0xffffffe80a00780c */ /* 0x000fe40003f06270 */
[----:B------:R-:W-:-:S11]  /*2190*/  LOP3.LUT R7, R7, 0x80000000, RZ, 0xc0, !PT ;  /* 0x8000000007077812 */ /* 0x000fd600078ec0ff */
[----:B------:R-:W-:Y:S05]  /*21a0*/  @!P0 BRA `(.L_x_35) ;  /* 0x0000000000688947 */ /* 0x000fea0003800000 */
[CCC-:B------:R-:W-:Y:S01]  /*21b0*/  FFMA.RZ R0, R5.reuse, R9.reuse, R8.reuse ;  /* 0x0000000905007223 */ /* 0x1c0fe2000000c008 */
[C---:B------:R-:W-:Y:S01]  /*21c0*/  VIADD R4, R10.reuse, 0x20 ;  /* 0x000000200a047836 */ /* 0x040fe20000000000 */
[C---:B------:R-:W-:Y:S02]  /*21d0*/  ISETP.NE.AND P2, PT, R10.reuse, RZ, PT ;  /* 0x000000ff0a00720c */ /* 0x040fe40003f45270 */
[----:B------:R-:W-:Y:S02]  /*21e0*/  ISETP.NE.AND P1, PT, R10, RZ, PT ;  /* 0x000000ff0a00720c */ /* 0x000fe40003f25270 */
[----:B------:R-:W-:Y:S01]  /*21f0*/  LOP3.LUT R3, R0, 0x7fffff, RZ, 0xc0, !PT ;  /* 0x007fffff00037812 */ /* 0x000fe200078ec0ff */
[CCC-:B------:R-:W-:Y:S01]  /*2200*/  FFMA.RP R0, R5.reuse, R9.reuse, R8.reuse ;  /* 0x0000000905007223 */ /* 0x1c0fe20000008008 */
[----:B------:R-:W-:Y:S01]  /*2210*/  FFMA.RM R5, R5, R9, R8 ;  /* 0x0000000905057223 */ /* 0x000fe20000004008 */
[----:B------:R-:W-:Y:S01]  /*2220*/  IMAD.MOV R8, RZ, RZ, -R10 ;  /* 0x000000ffff087224 */ /* 0x000fe200078e0a0a */
[----:B------:R-:W-:-:S03]  /*2230*/  LOP3.LUT R3, R3, 0x800000, RZ, 0xfc, !PT ;  /* 0x0080000003037812 */ /* 0x000fc600078efcff */
[----:B------:R-:W-:Y:S02]  /*2240*/  FSETP.NEU.FTZ.AND P0, PT, R0, R5, PT ;  /* 0x000000050000720b */ /* 0x000fe40003f1d000 */
[----:B------:R-:W-:Y:S02]  /*2250*/  SHF.L.U32 R4, R3, R4, RZ ;  /* 0x0000000403047219 */ /* 0x000fe400000006ff */
[----:B------:R-:W-:Y:S02]  /*2260*/  SEL R0, R8, RZ, P2 ;  /* 0x000000ff08007207 */ /* 0x000fe40001000000 */
[----:B------:R-:W-:Y:S02]  /*2270*/  ISETP.NE.AND P1, PT, R4, RZ, P1 ;  /* 0x000000ff0400720c */ /* 0x000fe40000f25270 */
[----:B------:R-:W-:Y:S02]  /*2280*/  SHF.R.U32.HI R0, RZ, R0, R3 ;  /* 0x00000000ff007219 */ /* 0x000fe40000011603 */
[----:B------:R-:W-:-:S02]  /*2290*/  PLOP3.LUT P0, PT, P0, P1, PT, 0xf8, 0x8f ;  /* 0x00000000008f781c */ /* 0x000fc40000703f70 */
[----:B------:R-:W-:Y:S02]  /*22a0*/  SHF.R.U32.HI R4, RZ, 0x1, R0 ;  /* 0x00000001ff047819 */ /* 0x000fe40000011600 */
[----:B------:R-:W-:-:S04]  /*22b0*/  SEL R3, RZ, 0x1, !P0 ;  /* 0x00000001ff037807 */ /* 0x000fc80004000000 */
[----:B------:R-:W-:-:S04]  /*22c0*/  LOP3.LUT R3, R3, 0x1, R4, 0xf8, !PT ;  /* 0x0000000103037812 */ /* 0x000fc800078ef804 */
[----:B------:R-:W-:-:S05]  /*22d0*/  LOP3.LUT R3, R3, R0, RZ, 0xc0, !PT ;  /* 0x0000000003037212 */ /* 0x000fca00078ec0ff */
[----:B------:R-:W-:-:S05]  /*22e0*/  IMAD.IADD R4, R4, 0x1, R3 ;  /* 0x0000000104047824 */ /* 0x000fca00078e0203 */
[----:B------:R-:W-:Y:S01]  /*22f0*/  LOP3.LUT R7, R4, R7, RZ, 0xfc, !PT ;  /* 0x0000000704077212 */ /* 0x000fe200078efcff */
[----:B------:R-:W-:Y:S06]  /*2300*/  BRA `(.L_x_35) ;  /* 0x0000000000107947 */ /* 0x000fec0003800000 */
.L_x_34:
[----:B------:R-:W-:-:S04]  /*2310*/  LOP3.LUT R7, R7, 0x80000000, RZ, 0xc0, !PT ;  /* 0x8000000007077812 */ /* 0x000fc800078ec0ff */
[----:B------:R-:W-:Y:S01]  /*2320*/  LOP3.LUT R7, R7, 0x7f800000, RZ, 0xfc, !PT ;  /* 0x7f80000007077812 */ /* 0x000fe200078efcff */
[----:B------:R-:W-:Y:S06]  /*2330*/  BRA `(.L_x_35) ;  /* 0x0000000000047947 */ /* 0x000fec0003800000 */
.L_x_33:
[----:B------:R-:W-:-:S07]  /*2340*/  IMAD R7, R3, 0x800000, R7 ;  /* 0x0080000003077824 */ /* 0x000fce00078e0207 */
.L_x_35:
[----:B------:R-:W-:Y:S05]  /*2350*/  BSYNC.RECONVERGENT B2 ;  /* 0x0000000000027941 */ /* 0x000fea0003800200 */
.L_x_32:
[----:B------:R-:W-:Y:S05]  /*2360*/  BRA `(.L_x_36) ;  /* 0x0000000000207947 */ /* 0x000fea0003800000 */
.L_x_31:
[----:B------:R-:W-:-:S04]  /*2370*/  LOP3.LUT R0, R3, 0x80000000, R0, 0x48, !PT ;  /* 0x8000000003007812 */ /* 0x000fc800078e4800 */
[----:B------:R-:W-:Y:S01]  /*2380*/  LOP3.LUT R7, R0, 0x7f800000, RZ, 0xfc, !PT ;  /* 0x7f80000000077812 */ /* 0x000fe200078efcff */
[----:B------:R-:W-:Y:S06]  /*2390*/  BRA `(.L_x_36) ;  /* 0x0000000000147947 */ /* 0x000fec0003800000 */
.L_x_30:
[----:B------:R-:W-:Y:S01]  /*23a0*/  LOP3.LUT R7, R3, 0x80000000, R0, 0x48, !PT ;  /* 0x8000000003077812 */ /* 0x000fe200078e4800 */
[----:B------:R-:W-:Y:S06]  /*23b0*/  BRA `(.L_x_36) ;  /* 0x00000000000c7947 */ /* 0x000fec0003800000 */
.L_x_29:
[----:B------:R-:W0:Y:S01]  /*23c0*/  MUFU.RSQ R7, -QNAN ;  /* 0xffc0000000077908 */ /* 0x000e220000001400 */
[----:B------:R-:W-:Y:S05]  /*23d0*/  BRA `(.L_x_36) ;  /* 0x0000000000047947 */ /* 0x000fea0003800000 */
.L_x_28:
[----:B------:R-:W-:-:S07]  /*23e0*/  FADD.FTZ R7, R0, 10000 ;  /* 0x461c400000077421 */ /* 0x000fce0000010000 */
.L_x_36:
[----:B------:R-:W-:Y:S05]  /*23f0*/  BSYNC.RECONVERGENT B0 ;  /* 0x0000000000007941 */ /* 0x000fea0003800200 */
.L_x_25:
[----:B------:R-:W-:-:S04]  /*2400*/  IMAD.MOV.U32 R3, RZ, RZ, 0x0 ;  /* 0x00000000ff037424 */ /* 0x000fc800078e00ff */
[----:B0-----:R-:W-:Y:S05]  /*2410*/  RET.REL.NODEC R2 `(_Z16evaluate_fitnessPKhS0_Pfj) ;  /* 0xffffffd802f87950 */ /* 0x001fea0003c3ffff */
.L_x_37:
        /* <DEDUP_REMOVED lines=14> */
.L_x_59:


//--------------------- .text._Z17blake3_hash_batchPKhjS0_jPhj --------------------------
	.section	.text._Z17blake3_hash_batchPKhjS0_jPhj,"ax",@progbits
	.align	128
        .global         _Z17blake3_hash_batchPKhjS0_jPhj
        .type           _Z17blake3_hash_batchPKhjS0_jPhj,@function
        .size           _Z17blake3_hash_batchPKhjS0_jPhj,(.L_x_62 - _Z17blake3_hash_batchPKhjS0_jPhj)
        .other          _Z17blake3_hash_batchPKhjS0_jPhj,@"STO_CUDA_ENTRY STV_DEFAULT"
_Z17blake3_hash_batchPKhjS0_jPhj:
.text._Z17blake3_hash_batchPKhjS0_jPhj:
[----:B------:R-:W0:Y:S01]  /*0000*/  LDC R1, c[0x0][0x37c] ;  /* 0x0000df00ff017b82 */ /* 0x000e220000000800 */
[----:B------:R-:W1:Y:S07]  /*0010*/  S2R R3, SR_TID.X ;  /* 0x0000000000037919 */ /* 0x000e6e0000002100 */
[----:B------:R-:W1:Y:S01]  /*0020*/  S2UR UR4, SR_CTAID.X ;  /* 0x00000000000479c3 */ /* 0x000e620000002500 */
[----:B------:R-:W2:Y:S01]  /*0030*/  LDCU UR5, c[0x0][0x3a8] ;  /* 0x00007500ff0577ac */ /* 0x000ea20008000800 */
[----:B0-----:R-:W-:-:S06]  /*0040*/  VIADD R1, R1, 0xfffffe80 ;  /* 0xfffffe8001017836 */ /* 0x001fcc0000000000 */
[----:B------:R-:W1:Y:S02]  /*0050*/  LDC R24, c[0x0][0x360] ;  /* 0x0000d800ff187b82 */ /* 0x000e640000000800 */
[----:B-1----:R-:W-:-:S05]  /*0060*/  IMAD R24, R24, UR4, R3 ;  /* 0x0000000418187c24 */ /* 0x002fca000f8e0203 */
[----:B--2---:R-:W-:-:S13]  /*0070*/  ISETP.GE.U32.AND P0, PT, R24, UR5, PT ;  /* 0x0000000518007c0c */ /* 0x004fda000bf06070 */
[----:B------:R-:W-:Y:S05]  /*0080*/  @P0 EXIT ;  /* 0x000000000000094d */ /* 0x000fea0003800000 */
[----:B------:R-:W0:Y:S01]  /*0090*/  LDCU UR6, c[0x0][0x388] ;  /* 0x00007100ff0677ac */ /* 0x000e220008000800 */
[----:B------:R-:W-:Y:S01]  /*00a0*/  VIADD R3, R1, 0x80 ;  /* 0x0000008001037836 */ /* 0x000fe20000000000 */
[----:B------:R-:W1:Y:S01]  /*00b0*/  LDCU.64 UR10, c[0x0][0x358] ;  /* 0x00006b00ff0a77ac */ /* 0x000e620008000a00 */
[----:B0-----:R-:W-:-:S09]  /*00c0*/  UISETP.NE.AND UP0, UPT, UR6, URZ, UPT ;  /* 0x000000ff0600728c */ /* 0x001fd2000bf05270 */
[----:B-1----:R-:W-:Y:S05]  /*00d0*/  BRA.U !UP0, `(.L_x_38) ;  /* 0x0000000508ac7547 */ /* 0x002fea000b800000 */
[----:B------:R-:W-:Y:S01]  /*00e0*/  UISETP.GE.U32.AND UP1, UPT, UR6, 0x10, UPT ;  /* 0x000000100600788c */ /* 0x000fe2000bf26070 */
[----:B------:R-:W-:Y:S01]  /*00f0*/  IMAD.MOV.U32 R0, RZ, RZ, RZ ;  /* 0x000000ffff007224 */ /* 0x000fe200078e00ff */
[----:B------:R-:W-:-:S07]  /*0100*/  ULOP3.LUT UP0, UR9, UR6, 0xf, URZ, 0xc0, !UPT ;  /* 0x0000000f06097892 */ /* 0x000fce000f80c0ff */
[----:B------:R-:W-:Y:S05]  /*0110*/  BRA.U !UP1, `(.L_x_39) ;  /* 0x0000000109b07547 */ /* 0x000fea000b800000 */
[----:B------:R-:W0:Y:S01]  /*0120*/  LDCU.64 UR4, c[0x0][0x380] ;  /* 0x00007000ff0477ac */ /* 0x000e220008000a00 */
[----:B------:R-:W-:Y:S01]  /*0130*/  IMAD.MOV.U32 R2, RZ, RZ, R3 ;  /* 0x000000ffff027224 */ /* 0x000fe200078e0003 */
[----:B------:R-:W-:-:S04]  /*0140*/  ULOP3.LUT UR7, UR6, 0xfffffff0, URZ, 0xc0, !UPT ;  /* 0xfffffff006077892 */ /* 0x000fc8000f8ec0ff */
[----:B------:R-:W-:Y:S02]  /*0150*/  UIADD3 UR8, UPT, UPT, -UR7, URZ, URZ ;  /* 0x000000ff07087290 */ /* 0x000fe4000fffe1ff */
[----:B------:R-:W-:Y:S01]  /*0160*/  IMAD.U32 R0, RZ, RZ, UR7 ;  /* 0x00000007ff007e24 */ /* 0x000fe2000f8e00ff */
[----:B0-----:R-:W-:-:S04]  /*0170*/  UIADD3 UR4, UP1, UPT, UR4, 0x7, URZ ;  /* 0x0000000704047890 */ /* 0x001fc8000ff3e0ff */
[----:B------:R-:W-:Y:S02]  /*0180*/  UIADD3.X UR5, UPT, UPT, URZ, UR5, URZ, UP1, !UPT ;  /* 0x00000005ff057290 */ /* 0x000fe40008ffe4ff */
[----:B------:R-:W-:-:S04]  /*0190*/  IMAD.U32 R8, RZ, RZ, UR4 ;  /* 0x00000004ff087e24 */ /* 0x000fc8000f8e00ff */
[----:B------:R-:W-:-:S07]  /*01a0*/  IMAD.U32 R9, RZ, RZ, UR5 ;  /* 0x00000005ff097e24 */ /* 0x000fce000f8e00ff */
.L_x_40:
[----:B------:R-:W2:Y:S04]  /*01b0*/  LDG.E.U8 R6, desc[UR10][R8.64+0x8] ;  /* 0x0000080a08067981 */ /* 0x000ea8000c1e1100 */
[----:B------:R-:W2:Y:S04]  /*01c0*/  LDG.E.U8 R7, desc[UR10][R8.64+0x7] ;  /* 0x0000070a08077981 */ /* 0x000ea8000c1e1100 */
[----:B------:R-:W3:Y:S04]  /*01d0*/  LDG.E.U8 R10, desc[UR10][R8.64+0x6] ;  /* 0x0000060a080a7981 */ /* 0x000ee8000c1e1100 */
[----:B------:R-:W3:Y:S04]  /*01e0*/  LDG.E.U8 R11, desc[UR10][R8.64+0x5] ;  /* 0x0000050a080b7981 */ /* 0x000ee8000c1e1100 */
[----:B------:R-:W4:Y:S04]  /*01f0*/  LDG.E.U8 R12, desc[UR10][R8.64+0x4] ;  /* 0x0000040a080c7981 */ /* 0x000f28000c1e1100 */
[----:B------:R-:W4:Y:S04]  /*0200*/  LDG.E.U8 R13, desc[UR10][R8.64+0x3] ;  /* 0x0000030a080d7981 */ /* 0x000f28000c1e1100 */
[----:B------:R-:W5:Y:S04]  /*0210*/  LDG.E.U8 R14, desc[UR10][R8.64+0x2] ;  /* 0x0000020a080e7981 */ /* 0x000f68000c1e1100 */
        /* <DEDUP_REMOVED lines=8> */
[----:B------:R0:W5:Y:S01]  /*02a0*/  LDG.E.U8 R4, desc[UR10][R8.64+-0x7] ;  /* 0xfffff90a08047981 */ /* 0x000162000c1e1100 */
[----:B------:R-:W-:-:S04]  /*02b0*/  UIADD3 UR8, UPT, UPT, UR8, 0x10, URZ ;  /* 0x0000001008087890 */ /* 0x000fc8000fffe0ff */
[----:B------:R-:W-:Y:S01]  /*02c0*/  UISETP.NE.AND UP1, UPT, UR8, URZ, UPT ;  /* 0x000000ff0800728c */ /* 0x000fe2000bf25270 */
[----:B0-----:R-:W-:-:S05]  /*02d0*/  IADD3 R8, P0, PT, R8, 0x10, RZ ;  /* 0x0000001008087810 */ /* 0x001fca0007f1e0ff */
[----:B------:R-:W-:Y:S01]  /*02e0*/  IMAD.X R9, RZ, RZ, R9, P0 ;  /* 0x000000ffff097224 */ /* 0x000fe200000e0609 */
[----:B--2---:R-:W-:Y:S02]  /*02f0*/  PRMT R7, R7, 0x3340, R6 ;  /* 0x0000334007077816 */ /* 0x004fe40000000006 */
[----:B---3--:R-:W-:-:S04]  /*0300*/  PRMT R10, R11, 0x3340, R10 ;  /* 0x000033400b0a7816 */ /* 0x008fc8000000000a */
[----:B------:R-:W-:Y:S02]  /*0310*/  PRMT R7, R10, 0x5410, R7 ;  /* 0x000054100a077816 */ /* 0x000fe40000000007 */
[----:B----4-:R-:W-:Y:S02]  /*0320*/  PRMT R6, R13, 0x3340, R12 ;  /* 0x000033400d067816 */ /* 0x010fe4000000000c */
[----:B-----5:R-:W-:-:S04]  /*0330*/  PRMT R15, R15, 0x3340, R14 ;  /* 0x000033400f0f7816 */ /* 0x020fc8000000000e */
[----:B------:R-:W-:Y:S02]  /*0340*/  PRMT R6, R15, 0x5410, R6 ;  /* 0x000054100f067816 */ /* 0x000fe40000000006 */
[----:B------:R-:W-:Y:S02]  /*0350*/  PRMT R16, R17, 0x3340, R16 ;  /* 0x0000334011107816 */ /* 0x000fe40000000010 */
[----:B------:R-:W-:Y:S02]  /*0360*/  PRMT R19, R19, 0x3340, R18 ;  /* 0x0000334013137816 */ /* 0x000fe40000000012 */
[----:B------:R-:W-:Y:S02]  /*0370*/  PRMT R20, R21, 0x3340, R20 ;  /* 0x0000334015147816 */ /* 0x000fe40000000014 */
[----:B------:R-:W-:Y:S02]  /*0380*/  PRMT R11, R4, 0x3340, R5 ;  /* 0x00003340040b7816 */ /* 0x000fe40000000005 */
[----:B------:R-:W-:-:S02]  /*0390*/  PRMT R5, R19, 0x5410, R16 ;  /* 0x0000541013057816 */ /* 0x000fc40000000010 */
[----:B------:R-:W-:-:S05]  /*03a0*/  PRMT R4, R11, 0x5410, R20 ;  /* 0x000054100b047816 */ /* 0x000fca0000000014 */
[----:B------:R0:W-:Y:S02]  /*03b0*/  STL.128 [R2], R4 ;  /* 0x0000000402007387 */ /* 0x0001e40000100c00 */
[----:B0-----:R-:W-:Y:S01]  /*03c0*/  VIADD R2, R2, 0x10 ;  /* 0x0000001002027836 */ /* 0x001fe20000000000 */
[----:B------:R-:W-:Y:S06]  /*03d0*/  BRA.U UP1, `(.L_x_40) ;  /* 0xfffffffd01747547 */ /* 0x000fec000b83ffff */
.L_x_39:
[----:B------:R-:W-:Y:S05]  /*03e0*/  BRA.U !UP0, `(.L_x_38) ;  /* 0x0000000108e87547 */ /* 0x000fea000b800000 */
[----:B------:R-:W-:Y:S02]  /*03f0*/  UISETP.GE.U32.AND UP0, UPT, UR9, 0x8, UPT ;  /* 0x000000080900788c */ /* 0x000fe4000bf06070 */
[----:B------:R-:W-:-:S04]  /*0400*/  ULOP3.LUT UR5, UR6, 0x7, URZ, 0xc0, !UPT ;  /* 0x0000000706057892 */ /* 0x000fc8000f8ec0ff */
[----:B------:R-:W-:-:S03]  /*0410*/  UISETP.NE.AND UP1, UPT, UR5, URZ, UPT ;  /* 0x000000ff0500728c */ /* 0x000fc6000bf25270 */
[----:B------:R-:W-:Y:S08]  /*0420*/  BRA.U !UP0, `(.L_x_41) ;  /* 0x0000000108547547 */ /* 0x000ff0000b800000 */
[----:B------:R-:W0:Y:S02]  /*0430*/  LDCU.64 UR8, c[0x0][0x380] ;  /* 0x00007000ff0877ac */ /* 0x000e240008000a00 */
[----:B0-----:R-:W-:-:S05]  /*0440*/  IADD3 R4, P0, PT, R0, UR8, RZ ;  /* 0x0000000800047c10 */ /* 0x001fca000ff1e0ff */
[----:B------:R-:W-:-:S05]  /*0450*/  IMAD.X R5, RZ, RZ, UR9, P0 ;  /* 0x00000009ff057e24 */ /* 0x000fca00080e06ff */
[----:B------:R-:W2:Y:S04]  /*0460*/  LDG.E.U8 R2, desc[UR10][R4.64] ;  /* 0x0000000a04027981 */ /* 0x000ea8000c1e1100 */
[----:B------:R-:W3:Y:S04]  /*0470*/  LDG.E.U8 R6, desc[UR10][R4.64+0x1] ;  /* 0x0000010a04067981 */ /* 0x000ee8000c1e1100 */
[----:B------:R-:W4:Y:S04]  /*0480*/  LDG.E.U8 R7, desc[UR10][R4.64+0x2] ;  /* 0x0000020a04077981 */ /* 0x000f28000c1e1100 */
[----:B------:R-:W5:Y:S04]  /*0490*/  LDG.E.U8 R8, desc[UR10][R4.64+0x3] ;  /* 0x0000030a04087981 */ /* 0x000f68000c1e1100 */
[----:B------:R-:W5:Y:S04]  /*04a0*/  LDG.E.U8 R9, desc[UR10][R4.64+0x4] ;  /* 0x0000040a04097981 */ /* 0x000f68000c1e1100 */
[----:B------:R-:W5:Y:S04]  /*04b0*/  LDG.E.U8 R10, desc[UR10][R4.64+0x5] ;  /* 0x0000050a040a7981 */ /* 0x000f68000c1e1100 */
[----:B------:R-:W5:Y:S04]  /*04c0*/  LDG.E.U8 R11, desc[UR10][R4.64+0x6] ;  /* 0x0000060a040b7981 */ /* 0x000f68000c1e1100 */
[----:B------:R-:W5:Y:S01]  /*04d0*/  LDG.E.U8 R12, desc[UR10][R4.64+0x7] ;  /* 0x0000070a040c7981 */ /* 0x000f62000c1e1100 */
[----:B------:R-:W-:-:S02]  /*04e0*/  IMAD.IADD R13, R1, 0x1, R0 ;  /* 0x00000001010d7824 */ /* 0x000fc400078e0200 */
[----:B------:R-:W-:-:S03]  /*04f0*/  VIADD R0, R0, 0x8 ;  /* 0x0000000800007836 */ /* 0x000fc60000000000 */
[----:B--2---:R0:W-:Y:S04]  /*0500*/  STL.U8 [R13+0x80], R2 ;  /* 0x000080020d007387 */ /* 0x0041e80000100000 */
[----:B---3--:R0:W-:Y:S04]  /*0510*/  STL.U8 [R13+0x81], R6 ;  /* 0x000081060d007387 */ /* 0x0081e80000100000 */
[----:B----4-:R0:W-:Y:S04]  /*0520*/  STL.U8 [R13+0x82], R7 ;  /* 0x000082070d007387 */ /* 0x0101e80000100000 */
[----:B-----5:R0:W-:Y:S04]  /*0530*/  STL.U8 [R13+0x83], R8 ;  /* 0x000083080d007387 */ /* 0x0201e80000100000 */
[----:B------:R0:W-:Y:S04]  /*0540*/  STL.U8 [R13+0x84], R9 ;  /* 0x000084090d007387 */ /* 0x0001e80000100000 */
[----:B------:R0:W-:Y:S04]  /*0550*/  STL.U8 [R13+0x85], R10 ;  /* 0x0000850a0d007387 */ /* 0x0001e80000100000 */
[----:B------:R0:W-:Y:S04]  /*0560*/  STL.U8 [R13+0x86], R11 ;  /* 0x0000860b0d007387 */ /* 0x0001e80000100000 */
[----:B------:R0:W-:Y:S02]  /*0570*/  STL.U8 [R13+0x87], R12 ;  /* 0x0000870c0d007387 */ /* 0x0001e40000100000 */
.L_x_41:
[----:B------:R-:W-:Y:S05]  /*0580*/  BRA.U !UP1, `(.L_x_38) ;  /* 0x0000000109807547 */ /* 0x000fea000b800000 */
[----:B------:R-:W-:Y:S02]  /*0590*/  UISETP.GE.U32.AND UP0, UPT, UR5, 0x4, UPT ;  /* 0x000000040500788c */ /* 0x000fe4000bf06070 */
[----:B------:R-:W-:-:S04]  /*05a0*/  ULOP3.LUT UR4, UR6, 0x3, URZ, 0xc0, !UPT ;  /* 0x0000000306047892 */ /* 0x000fc8000f8ec0ff */
[----:B------:R-:W-:-:S03]  /*05b0*/  UISETP.NE.AND UP1, UPT, UR4, URZ, UPT ;  /* 0x000000ff0400728c */ /* 0x000fc6000bf25270 */
[----:B------:R-:W-:Y:S08]  /*05c0*/  BRA.U !UP0, `(.L_x_42) ;  /* 0x0000000108347547 */ /* 0x000ff0000b800000 */
[----:B------:R-:W1:Y:S02]  /*05d0*/  LDCU.64 UR8, c[0x0][0x380] ;  /* 0x00007000ff0877ac */ /* 0x000e640008000a00 */
[----:B-1----:R-:W-:-:S05]  /*05e0*/  IADD3 R4, P0, PT, R0, UR8, RZ ;  /* 0x0000000800047c10 */ /* 0x002fca000ff1e0ff */
[----:B------:R-:W-:-:S05]  /*05f0*/  IMAD.X R5, RZ, RZ, UR9, P0 ;  /* 0x00000009ff057e24 */ /* 0x000fca00080e06ff */
[----:B0-----:R-:W2:Y:S04]  /*0600*/  LDG.E.U8 R2, desc[UR10][R4.64] ;  /* 0x0000000a04027981 */ /* 0x001ea8000c1e1100 */
[----:B------:R-:W3:Y:S04]  /*0610*/  LDG.E.U8 R6, desc[UR10][R4.64+0x1] ;  /* 0x0000010a04067981 */ /* 0x000ee8000c1e1100 */
[----:B------:R-:W4:Y:S04]  /*0620*/  LDG.E.U8 R8, desc[UR10][R4.64+0x2] ;  /* 0x0000020a04087981 */ /* 0x000f28000c1e1100 */
[----:B------:R-:W5:Y:S01]  /*0630*/  LDG.E.U8 R10, desc[UR10][R4.64+0x3] ;  /* 0x0000030a040a7981 */ /* 0x000f62000c1e1100 */
[----:B------:R-:W-:-:S02]  /*0640*/  IMAD.IADD R7, R1, 0x1, R0 ;  /* 0x0000000101077824 */ /* 0x000fc400078e0200 */
[----:B------:R-:W-:-:S03]  /*0650*/  VIADD R0, R0, 0x4 ;  /* 0x0000000400007836 */ /* 0x000fc60000000000 */
[----:B--2---:R1:W-:Y:S04]  /*0660*/  STL.U8 [R7+0x80], R2 ;  /* 0x0000800207007387 */ /* 0x0043e80000100000 */
[----:B---3--:R1:W-:Y:S04]  /*0670*/  STL.U8 [R7+0x81], R6 ;  /* 0x0000810607007387 */ /* 0x0083e80000100000 */
[----:B----4-:R1:W-:Y:S04]  /*0680*/  STL.U8 [R7+0x82], R8 ;  /* 0x0000820807007387 */ /* 0x0103e80000100000 */
[----:B-----5:R1:W-:Y:S02]  /*0690*/  STL.U8 [R7+0x83], R10 ;  /* 0x0000830a07007387 */ /* 0x0203e40000100000 */
.L_x_42:
[----:B------:R-:W-:Y:S05]  /*06a0*/  BRA.U !UP1, `(.L_x_38) ;  /* 0x0000000109387547 */ /* 0x000fea000b800000 */
[----:B------:R-:W2:Y:S01]  /*06b0*/  LDCU.64 UR8, c[0x0][0x380] ;  /* 0x00007000ff0877ac */ /* 0x000ea20008000a00 */
[C---:B01----:R-:W-:Y:S01]  /*06c0*/  IMAD.IADD R7, R0.reuse, 0x1, R3 ;  /* 0x0000000100077824 */ /* 0x043fe200078e0203 */
[----:B------:R-:W-:Y:S01]  /*06d0*/  UIADD3 UR4, UPT, UPT, -UR4, URZ, URZ ;  /* 0x000000ff04047290 */ /* 0x000fe2000fffe1ff */
[----:B--2---:R-:W-:-:S05]  /*06e0*/  IADD3 R2, P0, PT, R0, UR8, RZ ;  /* 0x0000000800027c10 */ /* 0x004fca000ff1e0ff */
[----:B------:R-:W-:-:S08]  /*06f0*/  IMAD.X R5, RZ, RZ, UR9, P0 ;  /* 0x00000009ff057e24 */ /* 0x000fd000080e06ff */
.L_x_43:
[----:B------:R-:W-:-:S05]  /*0700*/  IMAD.MOV.U32 R4, RZ, RZ, R2 ;  /* 0x000000ffff047224 */ /* 0x000fca00078e0002 */
[----:B------:R0:W2:Y:S01]  /*0710*/  LDG.E.U8 R0, desc[UR10][R4.64] ;  /* 0x0000000a04007981 */ /* 0x0000a2000c1e1100 */
[----:B------:R-:W-:Y:S01]  /*0720*/  UIADD3 UR4, UPT, UPT, UR4, 0x1, URZ ;  /* 0x0000000104047890 */ /* 0x000fe2000fffe0ff */
[----:B------:R-:W-:-:S03]  /*0730*/  IADD3 R2, P0, PT, R2, 0x1, RZ ;  /* 0x0000000102027810 */ /* 0x000fc60007f1e0ff */
[----:B------:R-:W-:Y:S02]  /*0740*/  UISETP.NE.AND UP0, UPT, UR4, URZ, UPT ;  /* 0x000000ff0400728c */ /* 0x000fe4000bf05270 */
[----:B0-----:R-:W-:Y:S01]  /*0750*/  IMAD.X R5, RZ, RZ, R5, P0 ;  /* 0x000000ffff057224 */ /* 0x001fe200000e0605 */
[----:B--2---:R0:W-:Y:S02]  /*0760*/  STL.U8 [R7], R0 ;  /* 0x0000000007007387 */ /* 0x0041e40000100000 */
[----:B0-----:R-:W-:-:S04]  /*0770*/  VIADD R7, R7, 0x1 ;  /* 0x0000000107077836 */ /* 0x001fc80000000000 */
[----:B------:R-:W-:Y:S05]  /*0780*/  BRA.U UP0, `(.L_x_43) ;  /* 0xfffffffd00dc7547 */ /* 0x000fea000b83ffff */
.L_x_38:
[----:B------:R-:W2:Y:S01]  /*0790*/  LDCU UR5, c[0x0][0x398] ;  /* 0x00007300ff0577ac */ /* 0x000ea20008000800 */
[----:B01----:R-:W-:Y:S01]  /*07a0*/  VIADD R2, R1, 0x40 ;  /* 0x0000004001027836 */ /* 0x003fe20000000000 */
[----:B--2---:R-:W-:-:S09]  /*07b0*/  UISETP.NE.AND UP0, UPT, UR5, URZ, UPT ;  /* 0x000000ff0500728c */ /* 0x004fd2000bf05270 */
[----:B------:R-:W-:Y:S05]  /*07c0*/  BRA.U !UP0, `(.L_x_44) ;  /* 0x0000000908207547 */ /* 0x000fea000b800000 */
[----:B------:R-:W-:Y:S02]  /*07d0*/  UISETP.GE.U32.AND UP0, UPT, UR5, 0x10, UPT ;  /* 0x000000100500788c */ /* 0x000fe4000bf06070 */
[----:B------:R-:W-:Y:S01]  /*07e0*/  IMAD R6, R24, UR5, RZ ;  /* 0x0000000518067c24 */ /* 0x000fe2000f8e02ff */
[----:B------:R-:W-:Y:S01]  /*07f0*/  ULOP3.LUT UR4, UR5, 0xf, URZ, 0xc0, !UPT ;  /* 0x0000000f05047892 */ /* 0x000fe2000f8ec0ff */
[----:B------:R-:W-:-:S03]  /*0800*/  IMAD.MOV.U32 R7, RZ, RZ, RZ ;  /* 0x000000ffff077224 */ /* 0x000fc600078e00ff */
[----:B------:R-:W-:Y:S02]  /*0810*/  UISETP.NE.AND UP1, UPT, UR4, URZ, UPT ;  /* 0x000000ff0400728c */ /* 0x000fe4000bf25270 */
[----:B------:R-:W-:Y:S09]  /*0820*/  BRA.U !UP0, `(.L_x_45) ;  /* 0x0000000108e87547 */ /* 0x000ff2000b800000 */
[----:B------:R-:W-:Y:S01]  /*0830*/  ULOP3.LUT UR7, UR5, 0xfffffff0, URZ, 0xc0, !UPT ;  /* 0xfffffff005077892 */ /* 0x000fe2000f8ec0ff */
[----:B------:R-:W-:Y:S01]  /*0840*/  IMAD.MOV.U32 R8, RZ, RZ, RZ ;  /* 0x000000ffff087224 */ /* 0x000fe200078e00ff */
[----:B------:R-:W0:Y:S04]  /*0850*/  LDCU.64 UR8, c[0x0][0x390] ;  /* 0x00007200ff0877ac */ /* 0x000e280008000a00 */
[----:B------:R-:W-:-:S07]  /*0860*/  IMAD.U32 R7, RZ, RZ, UR7 ;  /* 0x00000007ff077e24 */ /* 0x000fce000f8e00ff */
.L_x_46:
[----:B0--3--:R-:W-:-:S04]  /*0870*/  IADD3 R4, P0, P1, R8, UR8, R6 ;  /* 0x0000000808047c10 */ /* 0x009fc8000f91e006 */
[----:B------:R-:W-:-:S05]  /*0880*/  IADD3.X R5, PT, PT, RZ, UR9, RZ, P0, P1 ;  /* 0x00000009ff057c10 */ /* 0x000fca00087e24ff */
[----:B------:R-:W2:Y:S04]  /*0890*/  LDG.E.U8 R22, desc[UR10][R4.64] ;  /* 0x0000000a04167981 */ /* 0x000ea8000c1e1100 */
[----:B------:R-:W3:Y:S04]  /*08a0*/  LDG.E.U8 R23, desc[UR10][R4.64+0x1] ;  /* 0x0000010a04177981 */ /* 0x000ee8000c1e1100 */
        /* <DEDUP_REMOVED lines=14> */
[----:B------:R-:W-:-:S02]  /*0990*/  VIADD R0, R8, UR6 ;  /* 0x0000000608007c36 */ /* 0x000fc40008000000 */
[----:B------:R-:W-:Y:S02]  /*09a0*/  VIADD R8, R8, 0x10 ;  /* 0x0000001008087836 */ /* 0x000fe40000000000 */
[C-C-:B------:R-:W-:Y:S01]  /*09b0*/  IMAD.IADD R27, R1.reuse, 0x1, R0.reuse ;  /* 0x00000001011b7824 */ /* 0x140fe200078e0200 */
[C-C-:B------:R-:W-:Y:S02]  /*09c0*/  IADD3 R28, PT, PT, R1.reuse, 0x2, R0.reuse ;  /* 0x00000002011c7810 */ /* 0x140fe40007ffe000 */
[C-C-:B------:R-:W-:Y:S02]  /*09d0*/  IADD3 R26, PT, PT, R1.reuse, 0x4, R0.reuse ;  /* 0x00000004011a7810 */ /* 0x140fe40007ffe000 */
[C-C-:B------:R-:W-:Y:S02]  /*09e0*/  IADD3 R29, PT, PT, R1.reuse, 0x6, R0.reuse ;  /* 0x00000006011d7810 */ /* 0x140fe40007ffe000 */
[C-C-:B0-----:R-:W-:Y:S02]  /*09f0*/  IADD3 R5, PT, PT, R1.reuse, 0xd, R0.reuse ;  /* 0x0000000d01057810 */ /* 0x141fe40007ffe000 */
[----:B------:R-:W-:-:S02]  /*0a00*/  IADD3 R4, PT, PT, R1, 0xe, R0 ;  /* 0x0000000e01047810 */ /* 0x000fc40007ffe000 */
[----:B------:R-:W-:Y:S01]  /*0a10*/  ISETP.NE.AND P0, PT, R8, R7, PT ;  /* 0x000000070800720c */ /* 0x000fe20003f05270 */
[----:B--2---:R0:W-:Y:S02]  /*0a20*/  STL.U8 [R27+0x80], R22 ;  /* 0x000080161b007387 */ /* 0x0041e40000100000 */
[C-C-:B0-----:R-:W-:Y:S02]  /*0a30*/  IADD3 R22, PT, PT, R1.reuse, 0x1, R0.reuse ;  /* 0x0000000101167810 */ /* 0x141fe40007ffe000 */
[----:B------:R-:W-:-:S03]  /*0a40*/  IADD3 R27, PT, PT, R1, 0x7, R0 ;  /* 0x00000007011b7810 */ /* 0x000fc60007ffe000 */
[----:B---3--:R0:W-:Y:S04]  /*0a50*/  STL.U8 [R22+0x80], R23 ;  /* 0x0000801716007387 */ /* 0x0081e80000100000 */
[----:B----4-:R1:W-:Y:S01]  /*0a60*/  STL.U8 [R28+0x80], R25 ;  /* 0x000080191c007387 */ /* 0x0103e20000100000 */
[C-C-:B0-----:R-:W-:Y:S02]  /*0a70*/  IADD3 R22, PT, PT, R1.reuse, 0x9, R0.reuse ;  /* 0x0000000901167810 */ /* 0x141fe40007ffe000 */
[C-C-:B------:R-:W-:Y:S02]  /*0a80*/  IADD3 R23, PT, PT, R1.reuse, 0xa, R0.reuse ;  /* 0x0000000a01177810 */ /* 0x140fe40007ffe000 */
[C-C-:B-1----:R-:W-:Y:S02]  /*0a90*/  IADD3 R25, PT, PT, R1.reuse, 0x3, R0.reuse ;  /* 0x0000000301197810 */ /* 0x142fe40007ffe000 */
[----:B------:R-:W-:-:S03]  /*0aa0*/  IADD3 R28, PT, PT, R1, 0x5, R0 ;  /* 0x00000005011c7810 */ /* 0x000fc60007ffe000 */
[----:B-----5:R0:W-:Y:S04]  /*0ab0*/  STL.U8 [R25+0x80], R20 ;  /* 0x0000801419007387 */ /* 0x0201e80000100000 */
[----:B------:R1:W-:Y:S04]  /*0ac0*/  STL.U8 [R26+0x80], R21 ;  /* 0x000080151a007387 */ /* 0x0003e80000100000 */
[----:B------:R2:W-:Y:S01]  /*0ad0*/  STL.U8 [R28+0x80], R19 ;  /* 0x000080131c007387 */ /* 0x0005e20000100000 */
[----:B0-----:R-:W-:-:S03]  /*0ae0*/  IADD3 R20, PT, PT, R1, 0xb, R0 ;  /* 0x0000000b01147810 */ /* 0x001fc60007ffe000 */
[----:B------:R3:W-:Y:S01]  /*0af0*/  STL.U8 [R29+0x80], R16 ;  /* 0x000080101d007387 */ /* 0x0007e20000100000 */
[----:B-1----:R-:W-:-:S03]  /*0b00*/  IADD3 R26, PT, PT, R1, 0x8, R0 ;  /* 0x00000008011a7810 */ /* 0x002fc60007ffe000 */
[----:B------:R3:W-:Y:S01]  /*0b10*/  STL.U8 [R27+0x80], R18 ;  /* 0x000080121b007387 */ /* 0x0007e20000100000 */
[----:B--2---:R-:W-:-:S03]  /*0b20*/  IADD3 R19, PT, PT, R1, 0xc, R0 ;  /* 0x0000000c01137810 */ /* 0x004fc60007ffe000 */
[----:B------:R3:W-:Y:S01]  /*0b30*/  STL.U8 [R26+0x80], R17 ;  /* 0x000080111a007387 */ /* 0x0007e20000100000 */
[----:B------:R-:W-:-:S03]  /*0b40*/  IADD3 R0, PT, PT, R1, 0xf, R0 ;  /* 0x0000000f01007810 */ /* 0x000fc60007ffe000 */
[----:B------:R3:W-:Y:S04]  /*0b50*/  STL.U8 [R22+0x80], R15 ;  /* 0x0000800f16007387 */ /* 0x0007e80000100000 */
[----:B------:R3:W-:Y:S04]  /*0b60*/  STL.U8 [R23+0x80], R14 ;  /* 0x0000800e17007387 */ /* 0x0007e80000100000 */
[----:B------:R3:W-:Y:S04]  /*0b70*/  STL.U8 [R20+0x80], R11 ;  /* 0x0000800b14007387 */ /* 0x0007e80000100000 */
[----:B------:R3:W-:Y:S04]  /*0b80*/  STL.U8 [R19+0x80], R12 ;  /* 0x0000800c13007387 */ /* 0x0007e80000100000 */
[----:B------:R3:W-:Y:S04]  /*0b90*/  STL.U8 [R5+0x80], R10 ;  /* 0x0000800a05007387 */ /* 0x0007e80000100000 */
[----:B------:R3:W-:Y:S04]  /*0ba0*/  STL.U8 [R4+0x80], R9 ;  /* 0x0000800904007387 */ /* 0x0007e80000100000 */
[----:B------:R3:W-:Y:S01]  /*0bb0*/  STL.U8 [R0+0x80], R13 ;  /* 0x0000800d00007387 */ /* 0x0007e20000100000 */
[----:B------:R-:W-:Y:S05]  /*0bc0*/  @P0 BRA `(.L_x_46) ;  /* 0xfffffffc00280947 */ /* 0x000fea000383ffff */
.L_x_45:
[----:B------:R-:W-:Y:S05]  /*0bd0*/  BRA.U !UP1, `(.L_x_44) ;  /* 0x00000005091c7547 */ /* 0x000fea000b800000 */
[----:B------:R-:W-:Y:S02]  /*0be0*/  UISETP.GE.U32.AND UP0, UPT, UR4, 0x8, UPT ;  /* 0x000000080400788c */ /* 0x000fe4000bf06070 */
[----:B------:R-:W-:-:S04]  /*0bf0*/  ULOP3.LUT UR7, UR5, 0x7, URZ, 0xc0, !UPT ;  /* 0x0000000705077892 */ /* 0x000fc8000f8ec0ff */
[----:B------:R-:W-:-:S03]  /*0c00*/  UISETP.NE.AND UP1, UPT, UR7, URZ, UPT ;  /* 0x000000ff0700728c */ /* 0x000fc6000bf25270 */
[----:B------:R-:W-:Y:S08]  /*0c10*/  BRA.U !UP0, `(.L_x_47) ;  /* 0x0000000108747547 */ /* 0x000ff0000b800000 */
[----:B------:R-:W3:Y:S02]  /*0c20*/  LDCU.64 UR8, c[0x0][0x390] ;  /* 0x00007200ff0877ac */ /* 0x000ee40008000a00 */
[----:B---3--:R-:W-:-:S04]  /*0c30*/  IADD3 R4, P0, P1, R7, UR8, R6 ;  /* 0x0000000807047c10 */ /* 0x008fc8000f91e006 */
        /* <DEDUP_REMOVED lines=15> */
[C-C-:B------:R-:W-:Y:S02]  /*0d30*/  IADD3 R17, PT, PT, R1.reuse, 0x4, R0.reuse ;  /* 0x0000000401117810 */ /* 0x140fe40007ffe000 */
[----:B------:R-:W-:-:S02]  /*0d40*/  IADD3 R16, PT, PT, R1, 0x5, R0 ;  /* 0x0000000501107810 */ /* 0x000fc40007ffe000 */
[C-C-:B0-----:R-:W-:Y:S02]  /*0d50*/  IADD3 R5, PT, PT, R1.reuse, 0x6, R0.reuse ;  /* 0x0000000601057810 */ /* 0x141fe40007ffe000 */
[----:B------:R-:W-:Y:S01]  /*0d60*/  IADD3 R0, PT, PT, R1, 0x7, R0 ;  /* 0x0000000701007810 */ /* 0x000fe20007ffe000 */
        /* <DEDUP_REMOVED lines=8> */
.L_x_47:
[----:B------:R-:W-:Y:S05]  /*0df0*/  BRA.U !UP1, `(.L_x_44) ;  /* 0x0000000109947547 */ /* 0x000fea000b800000 */
[----:B------:R-:W-:Y:S02]  /*0e00*/  UISETP.GE.U32.AND UP0, UPT, UR7, 0x4, UPT ;  /* 0x000000040700788c */ /* 0x000fe4000bf06070 */
[----:B------:R-:W-:-:S04]  /*0e10*/  ULOP3.LUT UR4, UR5, 0x3, URZ, 0xc0, !UPT ;  /* 0x0000000305047892 */ /* 0x000fc8000f8ec0ff */
[----:B------:R-:W-:-:S03]  /*0e20*/  UISETP.NE.AND UP1, UPT, UR4, URZ, UPT ;  /* 0x000000ff0400728c */ /* 0x000fc6000bf25270 */
[----:B------:R-:W-:Y:S08]  /*0e30*/  BRA.U !UP0, `(.L_x_48) ;  /* 0x0000000108447547 */ /* 0x000ff0000b800000 */
[----:B------:R-:W3:Y:S02]  /*0e40*/  LDCU.64 UR8, c[0x0][0x390] ;  /* 0x00007200ff0877ac */ /* 0x000ee40008000a00 */
[----:B---3--:R-:W-:-:S04]  /*0e50*/  IADD3 R4, P0, P1, R7, UR8, R6 ;  /* 0x0000000807047c10 */ /* 0x008fc8000f91e006 */
[----:B0-----:R-:W-:-:S05]  /*0e60*/  IADD3.X R5, PT, PT, RZ, UR9, RZ, P0, P1 ;  /* 0x00000009ff057c10 */ /* 0x001fca00087e24ff */
[----:B------:R-:W2:Y:S04]  /*0e70*/  LDG.E.U8 R8, desc[UR10][R4.64] ;  /* 0x0000000a04087981 */ /* 0x000ea8000c1e1100 */
[----:B------:R-:W3:Y:S04]  /*0e80*/  LDG.E.U8 R10, desc[UR10][R4.64+0x1] ;  /* 0x0000010a040a7981 */ /* 0x000ee8000c1e1100 */
[----:B------:R-:W4:Y:S04]  /*0e90*/  LDG.E.U8 R12, desc[UR10][R4.64+0x2] ;  /* 0x0000020a040c7981 */ /* 0x000f28000c1e1100 */
[----:B------:R-:W5:Y:S01]  /*0ea0*/  LDG.E.U8 R14, desc[UR10][R4.64+0x3] ;  /* 0x0000030a040e7981 */ /* 0x000f62000c1e1100 */
[----:B------:R-:W-:-:S02]  /*0eb0*/  VIADD R0, R7, UR6 ;  /* 0x0000000607007c36 */ /* 0x000fc40008000000 */
[----:B------:R-:W-:Y:S02]  /*0ec0*/  VIADD R7, R7, 0x4 ;  /* 0x0000000407077836 */ /* 0x000fe40000000000 */
[C-C-:B------:R-:W-:Y:S01]  /*0ed0*/  IMAD.IADD R9, R1.reuse, 0x1, R0.reuse ;  /* 0x0000000101097824 */ /* 0x140fe200078e0200 */
[C-C-:B------:R-:W-:Y:S02]  /*0ee0*/  IADD3 R11, PT, PT, R1.reuse, 0x1, R0.reuse ;  /* 0x00000001010b7810 */ /* 0x140fe40007ffe000 */
[C-C-:B------:R-:W-:Y:S02]  /*0ef0*/  IADD3 R13, PT, PT, R1.reuse, 0x2, R0.reuse ;  /* 0x00000002010d7810 */ /* 0x140fe40007ffe000 */
[----:B------:R-:W-:Y:S01]  /*0f00*/  IADD3 R15, PT, PT, R1, 0x3, R0 ;  /* 0x00000003010f7810 */ /* 0x000fe20007ffe000 */
[----:B--2---:R1:W-:Y:S04]  /*0f10*/  STL.U8 [R9+0x80], R8 ;  /* 0x0000800809007387 */ /* 0x0043e80000100000 */
[----:B---3--:R1:W-:Y:S04]  /*0f20*/  STL.U8 [R11+0x80], R10 ;  /* 0x0000800a0b007387 */ /* 0x0083e80000100000 */
[----:B----4-:R1:W-:Y:S04]  /*0f30*/  STL.U8 [R13+0x80], R12 ;  /* 0x0000800c0d007387 */ /* 0x0103e80000100000 */
[----:B-----5:R1:W-:Y:S02]  /*0f40*/  STL.U8 [R15+0x80], R14 ;  /* 0x0000800e0f007387 */ /* 0x0203e40000100000 */
.L_x_48:
[----:B------:R-:W-:Y:S05]  /*0f50*/  BRA.U !UP1, `(.L_x_44) ;  /* 0x00000001093c7547 */ /* 0x000fea000b800000 */
[----:B------:R-:W2:Y:S01]  /*0f60*/  LDCU.64 UR8, c[0x0][0x390] ;  /* 0x00007200ff0877ac */ /* 0x000ea20008000a00 */
[C---:B0--3--:R-:W-:Y:S01]  /*0f70*/  VIADD R0, R7.reuse, UR6 ;  /* 0x0000000607007c36 */ /* 0x049fe20008000000 */
[----:B------:R-:W-:Y:S01]  /*0f80*/  UIADD3 UR4, UPT, UPT, -UR4, URZ, URZ ;  /* 0x000000ff04047290 */ /* 0x000fe2000fffe1ff */
[----:B--2---:R-:W-:-:S04]  /*0f90*/  IADD3 R6, P0, P1, R7, UR8, R6 ;  /* 0x0000000807067c10 */ /* 0x004fc8000f91e006 */
[----:B------:R-:W-:-:S09]  /*0fa0*/  IADD3.X R5, PT, PT, RZ, UR9, RZ, P0, P1 ;  /* 0x00000009ff057c10 */ /* 0x000fd200087e24ff */
.L_x_49:
[----:B--2---:R-:W-:-:S06]  /*0fb0*/  IMAD.MOV.U32 R4, RZ, RZ, R6 ;  /* 0x000000ffff047224 */ /* 0x004fcc00078e0006 */
[----:B------:R0:W2:Y:S01]  /*0fc0*/  LDG.E.U8 R4, desc[UR10][R4.64] ;  /* 0x0000000a04047981 */ /* 0x0000a2000c1e1100 */
[----:B------:R-:W-:Y:S01]  /*0fd0*/  IMAD.IADD R7, R1, 0x1, R0 ;  /* 0x0000000101077824 */ /* 0x000fe200078e0200 */
[----:B------:R-:W-:Y:S01]  /*0fe0*/  UIADD3 UR4, UPT, UPT, UR4, 0x1, URZ ;  /* 0x0000000104047890 */ /* 0x000fe2000fffe0ff */
[----:B------:R-:W-:Y:S01]  /*0ff0*/  IADD3 R6, P0, PT, R6, 0x1, RZ ;  /* 0x0000000106067810 */ /* 0x000fe20007f1e0ff */
[----:B------:R-:W-:Y:S02]  /*1000*/  VIADD R0, R0, 0x1 ;  /* 0x0000000100007836 */ /* 0x000fe40000000000 */
[----:B------:R-:W-:Y:S02]  /*1010*/  UISETP.NE.AND UP0, UPT, UR4, URZ, UPT ;  /* 0x000000ff0400728c */ /* 0x000fe4000bf05270 */
[----:B0-----:R-:W-:Y:S01]  /*1020*/  IMAD.X R5, RZ, RZ, R5, P0 ;  /* 0x000000ffff057224 */ /* 0x001fe200000e0605 */
[----:B--2---:R2:W-:Y:S06]  /*1030*/  STL.U8 [R7+0x80], R4 ;  /* 0x0000800407007387 */ /* 0x0045ec0000100000 */
[----:B------:R-:W-:Y:S05]  /*1040*/  BRA.U UP0, `(.L_x_49) ;  /* 0xfffffffd00d87547 */ /* 0x000fea000b83ffff */
.L_x_44:
[----:B------:R-:W4:Y:S01]  /*1050*/  LDCU.64 UR8, c[0x0][0x3a0] ;  /* 0x00007400ff0877ac */ /* 0x000f220008000a00 */
[----:B------:R0:W-:Y:S01]  /*1060*/  STL.128 [R1+0x40], RZ ;  /* 0x000040ff01007387 */ /* 0x0001e20000100c00 */
[----:B------:R-:W-:-:S03]  /*1070*/  UIADD3 UR4, UPT, UPT, UR6, UR5, URZ ;  /* 0x0000000506047290 */ /* 0x000fc6000fffe0ff */
[----:B------:R0:W-:Y:S01]  /*1080*/  STL.128 [R1+0x50], RZ ;  /* 0x000050ff01007387 */ /* 0x0001e20000100c00 */
[----:B------:R-:W-:-:S03]  /*1090*/  UISETP.LT.U32.AND UP0, UPT, UR4, 0x40, UPT ;  /* 0x000000400400788c */ /* 0x000fc6000bf01070 */
[----:B------:R0:W-:Y:S01]  /*10a0*/  STL.128 [R1+0x60], RZ ;  /* 0x000060ff01007387 */ /* 0x0001e20000100c00 */
[----:B------:R-:W-:-:S03]  /*10b0*/  USEL UR7, UR4, 0x40, UP0 ;  /* 0x0000004004077887 */ /* 0x000fc60008000000 */
[----:B------:R0:W-:Y:S01]  /*10c0*/  STL.128 [R1+0x70], RZ ;  /* 0x000070ff01007387 */ /* 0x0001e20000100c00 */
[----:B------:R-:W-:Y:S01]  /*10d0*/  UISETP.NE.AND UP0, UPT, UR4, URZ, UPT ;  /* 0x000000ff0400728c */ /* 0x000fe2000bf05270 */
[----:B----4-:R-:W-:-:S05]  /*10e0*/  LEA R24, P0, R24, UR8, 0x5 ;  /* 0x0000000818187c11 */ /* 0x010fca000f8028ff */
[----:B------:R-:W-:-:S03]  /*10f0*/  IMAD.X R25, RZ, RZ, UR9, P0 ;  /* 0x00000009ff197e24 */ /* 0x000fc600080e06ff */
[----:B0-----:R-:W-:Y:S05]  /*1100*/  BRA.U !UP0, `(.L_x_50) ;  /* 0x0000000108f87547 */ /* 0x001fea000b800000 */
[----:B------:R-:W-:-:S04]  /*1110*/  UISETP.LT.U32.AND UP0, UPT, UR7, 0x1, UPT ;  /* 0x000000010700788c */ /* 0x000fc8000bf01070 */
[----:B------:R-:W-:Y:S02]  /*1120*/  USEL UR5, UR7, 0x1, !UP0 ;  /* 0x0000000107057887 */ /* 0x000fe4000c000000 */
[----:B------:R-:W-:Y:S02]  /*1130*/  UISETP.GE.U32.AND UP0, UPT, UR4, 0x4, UPT ;  /* 0x000000040400788c */ /* 0x000fe4000bf06070 */
[----:B------:R-:W-:Y:S01]  /*1140*/  ULOP3.LUT UR6, UR5, 0x3, URZ, 0xc0, !UPT ;  /* 0x0000000305067892 */ /* 0x000fe2000f8ec0ff */
[----:B------:R-:W-:-:S06]  /*1150*/  UMOV UR4, URZ ;  /* 0x000000ff00047c82 */ /* 0x000fcc0008000000 */
[----:B------:R-:W-:Y:S05]  /*1160*/  BRA.U !UP0, `(.L_x_51) ;  /* 0x0000000108b07547 */ /* 0x000fea000b800000 */
[----:B------:R-:W-:Y:S01]  /*1170*/  ULOP3.LUT UR4, UR5, 0x7c, URZ, 0xc0, !UPT ;  /* 0x0000007c05047892 */ /* 0x000fe2000f8ec0ff */
[----:B-1----:R-:W-:Y:S02]  /*1180*/  IMAD.MOV.U32 R8, RZ, RZ, R3 ;  /* 0x000000ffff087224 */ /* 0x002fe400078e0003 */
[----:B--2---:R-:W-:Y:S01]  /*1190*/  IMAD.MOV.U32 R7, RZ, RZ, R2 ;  /* 0x000000ffff077224 */ /* 0x004fe200078e0002 */
[----:B------:R-:W-:-:S04]  /*11a0*/  UIADD3 UR5, UPT, UPT, -UR4, URZ, URZ ;  /* 0x000000ff04057290 */ /* 0x000fc8000fffe1ff */
[----:B------:R-:W-:-:S09]  /*11b0*/  UISETP.GE.AND UP0, UPT, UR5, URZ, UPT ;  /* 0x000000ff0500728c */ /* 0x000fd2000bf06270 */
[----:B------:R-:W-:Y:S05]  /*11c0*/  BRA.U UP0, `(.L_x_52) ;  /* 0x00000001007c7547 */ /* 0x000fea000b800000 */
[----:B------:R-:W-:Y:S02]  /*11d0*/  UIADD3 UR8, UPT, UPT, -UR5, URZ, URZ ;  /* 0x000000ff05087290 */ /* 0x000fe4000fffe1ff */
[----:B------:R-:W-:Y:S02]  /*11e0*/  UPLOP3.LUT UP0, UPT, UPT, UPT, UPT, 0x80, 0x8 ;  /* 0x000000000008789c */ /* 0x000fe40003f0f070 */
[----:B------:R-:W-:-:S09]  /*11f0*/  UISETP.GT.AND UP1, UPT, UR8, 0xc, UPT ;  /* 0x0000000c0800788c */ /* 0x000fd2000bf24270 */
[----:B------:R-:W-:Y:S05]  /*1200*/  BRA.U !UP1, `(.L_x_53) ;  /* 0x0000000109387547 */ /* 0x000fea000b800000 */
[----:B------:R-:W-:-:S11]  /*1210*/  UPLOP3.LUT UP0, UPT, UPT, UPT, UPT, 0x40, 0x4 ;  /* 0x000000000004789c */ /* 0x000fd60003f0e870 */
.L_x_54:
[----:B---3--:R-:W2:Y:S04]  /*1220*/  LDL R0, [R8] ;  /* 0x0000000008007983 */ /* 0x008ea80000100800 */
[----:B--2---:R-:W-:Y:S04]  /*1230*/  STL [R7], R0 ;  /* 0x0000000007007387 */ /* 0x004fe80000100800 */
[----:B------:R-:W2:Y:S04]  /*1240*/  LDL R4, [R8+0x4] ;  /* 0x0000040008047983 */ /* 0x000ea80000100800 */
[----:B--2---:R-:W-:Y:S04]  /*1250*/  STL [R7+0x4], R4 ;  /* 0x0000040407007387 */ /* 0x004fe80000100800 */
[----:B------:R-:W2:Y:S01]  /*1260*/  LDL R5, [R8+0x8] ;  /* 0x0000080008057983 */ /* 0x000ea20000100800 */
[----:B------:R-:W-:-:S04]  /*1270*/  UIADD3 UR5, UPT, UPT, UR5, 0x10, URZ ;  /* 0x0000001005057890 */ /* 0x000fc8000fffe0ff */
[----:B------:R-:W-:Y:S01]  /*1280*/  UISETP.GE.AND UP1, UPT, UR5, -0xc, UPT ;  /* 0xfffffff40500788c */ /* 0x000fe2000bf26270 */
[----:B--2---:R-:W-:Y:S04]  /*1290*/  STL [R7+0x8], R5 ;  /* 0x0000080507007387 */ /* 0x004fe80000100800 */
[----:B------:R0:W2:Y:S02]  /*12a0*/  LDL R6, [R8+0xc] ;  /* 0x00000c0008067983 */ /* 0x0000a40000100800 */
[----:B0-----:R-:W-:Y:S02]  /*12b0*/  VIADD R8, R8, 0x10 ;  /* 0x0000001008087836 */ /* 0x001fe40000000000 */
[----:B--2---:R0:W-:Y:S02]  /*12c0*/  STL [R7+0xc], R6 ;  /* 0x00000c0607007387 */ /* 0x0041e40000100800 */
[----:B0-----:R-:W-:Y:S01]  /*12d0*/  VIADD R7, R7, 0x10 ;  /* 0x0000001007077836 */ /* 0x001fe20000000000 */
[----:B------:R-:W-:Y:S06]  /*12e0*/  BRA.U !UP1, `(.L_x_54) ;  /* 0xfffffffd09cc7547 */ /* 0x000fec000b83ffff */
.L_x_53:
[----:B------:R-:W-:-:S04]  /*12f0*/  UIADD3 UR8, UPT, UPT, -UR5, URZ, URZ ;  /* 0x000000ff05087290 */ /* 0x000fc8000fffe1ff */
[----:B------:R-:W-:-:S09]  /*1300*/  UISETP.GT.AND UP1, UPT, UR8, 0x4, UPT ;  /* 0x000000040800788c */ /* 0x000fd2000bf24270 */
[----:B------:R-:W-:Y:S05]  /*1310*/  BRA.U !UP1, `(.L_x_55) ;  /* 0x0000000109207547 */ /* 0x000fea000b800000 */
[----:B---3--:R-:W2:Y:S04]  /*1320*/  LDL R0, [R8] ;  /* 0x0000000008007983 */ /* 0x008ea80000100800 */
[----:B--2---:R-:W-:Y:S04]  /*1330*/  STL [R7], R0 ;  /* 0x0000000007007387 */ /* 0x004fe80000100800 */
[----:B------:R0:W2:Y:S01]  /*1340*/  LDL R4, [R8+0x4] ;  /* 0x0000040008047983 */ /* 0x0000a20000100800 */
[----:B------:R-:W-:Y:S02]  /*1350*/  UIADD3 UR5, UPT, UPT, UR5, 0x8, URZ ;  /* 0x0000000805057890 */ /* 0x000fe4000fffe0ff */
[----:B------:R-:W-:Y:S01]  /*1360*/  UPLOP3.LUT UP0, UPT, UPT, UPT, UPT, 0x40, 0x4 ;  /* 0x000000000004789c */ /* 0x000fe20003f0e870 */
[----:B0-----:R-:W-:Y:S01]  /*1370*/  VIADD R8, R8, 0x8 ;  /* 0x0000000808087836 */ /* 0x001fe20000000000 */
[----:B--2---:R0:W-:Y:S02]  /*1380*/  STL [R7+0x4], R4 ;  /* 0x0000040407007387 */ /* 0x0041e40000100800 */
[----:B0-----:R-:W-:-:S07]  /*1390*/  VIADD R7, R7, 0x8 ;  /* 0x0000000807077836 */ /* 0x001fce0000000000 */
.L_x_55:
[----:B------:R-:W-:-:S09]  /*13a0*/  UISETP.NE.OR UP0, UPT, UR5, URZ, UP0 ;  /* 0x000000ff0500728c */ /* 0x000fd20008705670 */
[----:B------:R-:W-:Y:S05]  /*13b0*/  BRA.U !UP0, `(.L_x_51) ;  /* 0x00000001081c7547 */ /* 0x000fea000b800000 */
.L_x_52:
[----:B---3--:R0:W2:Y:S01]  /*13c0*/  LDL R0, [R8] ;  /* 0x0000000008007983 */ /* 0x0080a20000100800 */
[----:B------:R-:W-:-:S04]  /*13d0*/  UIADD3 UR5, UPT, UPT, UR5, 0x4, URZ ;  /* 0x0000000405057890 */ /* 0x000fc8000fffe0ff */
[----:B------:R-:W-:Y:S01]  /*13e0*/  UISETP.NE.AND UP0, UPT, UR5, URZ, UPT ;  /* 0x000000ff0500728c */ /* 0x000fe2000bf05270 */
[----:B0-----:R-:W-:Y:S01]  /*13f0*/  VIADD R8, R8, 0x4 ;  /* 0x0000000408087836 */ /* 0x001fe20000000000 */
[----:B--2---:R0:W-:Y:S02]  /*1400*/  STL [R7], R0 ;  /* 0x0000000007007387 */ /* 0x0041e40000100800 */
[----:B0-----:R-:W-:-:S05]  /*1410*/  VIADD R7, R7, 0x4 ;  /* 0x0000000407077836 */ /* 0x001fca0000000000 */
[----:B------:R-:W-:Y:S05]  /*1420*/  BRA.U UP0, `(.L_x_52) ;  /* 0xfffffffd00e47547 */ /* 0x000fea000b83ffff */
.L_x_51:
[----:B------:R-:W-:-:S09]  /*1430*/  UISETP.NE.AND UP0, UPT, UR6, URZ, UPT ;  /* 0x000000ff0600728c */ /* 0x000fd2000bf05270 */
[----:B------:R-:W-:Y:S05]  /*1440*/  BRA.U !UP0, `(.L_x_50) ;  /* 0x0000000108287547 */ /* 0x000fea000b800000 */
[----:B---3--:R-:W-:Y:S01]  /*1450*/  VIADD R5, R2, UR4 ;  /* 0x0000000402057c36 */ /* 0x008fe20008000000 */
[----:B------:R-:W-:Y:S01]  /*1460*/  UIADD3 UR6, UPT, UPT, -UR6, URZ, URZ ;  /* 0x000000ff06067290 */ /* 0x000fe2000fffe1ff */
[----:B------:R-:W-:-:S11]  /*1470*/  VIADD R3, R3, UR4 ;  /* 0x0000000403037c36 */ /* 0x000fd60008000000 */
.L_x_56:
[----:B------:R0:W3:Y:S01]  /*1480*/  LDL.U8 R0, [R3] ;  /* 0x0000000003007983 */ /* 0x0000e20000100000 */
[----:B------:R-:W-:-:S04]  /*1490*/  UIADD3 UR6, UPT, UPT, UR6, 0x1, URZ ;  /* 0x0000000106067890 */ /* 0x000fc8000fffe0ff */
[----:B------:R-:W-:Y:S01]  /*14a0*/  UISETP.NE.AND UP0, UPT, UR6, URZ, UPT ;  /* 0x000000ff0600728c */ /* 0x000fe2000bf05270 */
[----:B0-----:R-:W-:Y:S01]  /*14b0*/  VIADD R3, R3, 0x1 ;  /* 0x0000000103037836 */ /* 0x001fe20000000000 */
[----:B---3--:R0:W-:Y:S02]  /*14c0*/  STL.U8 [R5], R0 ;  /* 0x0000000005007387 */ /* 0x0081e40000100000 */
[----:B0-----:R-:W-:-:S05]  /*14d0*/  VIADD R5, R5, 0x1 ;  /* 0x0000000105057836 */ /* 0x001fca0000000000 */
[----:B------:R-:W-:Y:S05]  /*14e0*/  BRA.U UP0, `(.L_x_56) ;  /* 0xfffffffd00e47547 */ /* 0x000fea000b83ffff */
.L_x_50:
[----:B--23--:R-:W2:Y:S01]  /*14f0*/  LDL.128 R4, [R1+0x40] ;  /* 0x0000400001047983 */ /* 0x00cea20000100c00 */
[----:B------:R-:W0:Y:S03]  /*1500*/  LDCU.128 UR12, c[0x3][URZ] ;  /* 0x00c00000ff0c77ac */ /* 0x000e260008000c00 */
[----:B-1----:R-:W3:Y:S04]  /*1510*/  LDL.128 R12, [R1+0x50] ;  /* 0x00005000010c7983 */ /* 0x002ee80000100c00 */
[----:B------:R-:W4:Y:S04]  /*1520*/  LDL.128 R16, [R1+0x60] ;  /* 0x0000600001107983 */ /* 0x000f280000100c00 */
[----:B------:R-:W5:Y:S01]  /*1530*/  LDL.128 R8, [R1+0x70] ;  /* 0x0000700001087983 */ /* 0x000f620000100c00 */
[----:B--2---:R-:W-:-:S02]  /*1540*/  PRMT R2, R6, 0x7771, RZ ;  /* 0x0000777106027816 */ /* 0x004fc400000000ff */
[----:B------:R-:W-:Y:S02]  /*1550*/  PRMT R21, R6, 0x7770, RZ ;  /* 0x0000777006157816 */ /* 0x000fe400000000ff */
[C---:B------:R-:W-:Y:S02]  /*1560*/  PRMT R3, R5.reuse, 0x7771, RZ ;  /* 0x0000777105037816 */ /* 0x040fe400000000ff */
[----:B------:R-:W-:Y:S02]  /*1570*/  PRMT R20, R5, 0x7770, RZ ;  /* 0x0000777005147816 */ /* 0x000fe400000000ff */
[----:B------:R-:W-:Y:S02]  /*1580*/  PRMT R2, R21, 0x6540, R2 ;  /* 0x0000654015027816 */ /* 0x000fe40000000002 */
[----:B------:R-:W-:Y:S02]  /*1590*/  PRMT R3, R20, 0x6540, R3 ;  /* 0x0000654014037816 */ /* 0x000fe40000000003 */
[----:B------:R-:W-:-:S02]  /*15a0*/  PRMT R20, R7, 0x7772, RZ ;  /* 0x0000777207147816 */ /* 0x000fc400000000ff */
[----:B------:R-:W-:Y:S02]  /*15b0*/  PRMT R21, R6, 0x7772, RZ ;  /* 0x0000777206157816 */ /* 0x000fe400000000ff */
[----:B------:R-:W-:Y:S01]  /*15c0*/  PRMT R22, R5, 0x7772, RZ ;  /* 0x0000777205167816 */ /* 0x000fe200000000ff */
[----:B------:R-:W-:Y:S01]  /*15d0*/  IMAD.U32 R27, R20, 0x10000, RZ ;  /* 0x00010000141b7824 */ /* 0x000fe200078e00ff */
[----:B------:R-:W-:Y:S01]  /*15e0*/  PRMT R0, R7, 0x7771, RZ ;  /* 0x0000777107007816 */ /* 0x000fe200000000ff */
[----:B------:R-:W-:Y:S01]  /*15f0*/  IMAD.U32 R21, R21, 0x10000, RZ ;  /* 0x0001000015157824 */ /* 0x000fe200078e00ff */
[C---:B------:R-:W-:Y:S01]  /*1600*/  PRMT R23, R7.reuse, 0x7770, RZ ;  /* 0x0000777007177816 */ /* 0x040fe200000000ff */
[----:B------:R-:W-:Y:S01]  /*1610*/  IMAD.U32 R22, R22, 0x10000, RZ ;  /* 0x0001000016167824 */ /* 0x000fe200078e00ff */
[----:B------:R-:W-:Y:S02]  /*1620*/  PRMT R7, R7, 0x7773, RZ ;  /* 0x0000777307077816 */ /* 0x000fe400000000ff */
[----:B------:R-:W-:-:S02]  /*1630*/  PRMT R0, R23, 0x6540, R0 ;  /* 0x0000654017007816 */ /* 0x000fc40000000000 */
[----:B------:R-:W-:Y:S02]  /*1640*/  LOP3.LUT R26, R2, 0xff0000, R21, 0xf8, !PT ;  /* 0x00ff0000021a7812 */ /* 0x000fe400078ef815 */
[----:B------:R-:W-:Y:S02]  /*1650*/  LOP3.LUT R27, R0, 0xff0000, R27, 0xf8, !PT ;  /* 0x00ff0000001b7812 */ /* 0x000fe400078ef81b */
[----:B------:R-:W-:Y:S02]  /*1660*/  LOP3.LUT R23, R3, 0xff0000, R22, 0xf8, !PT ;  /* 0x00ff000003177812 */ /* 0x000fe400078ef816 */
[C---:B---3--:R-:W-:Y:S02]  /*1670*/  PRMT R0, R14.reuse, 0x7771, RZ ;  /* 0x000077710e007816 */ /* 0x048fe400000000ff */
[C---:B------:R-:W-:Y:S02]  /*1680*/  PRMT R3, R14.reuse, 0x7770, RZ ;  /* 0x000077700e037816 */ /* 0x040fe400000000ff */
[----:B------:R-:W-:-:S02]  /*1690*/  PRMT R2, R14, 0x7772, RZ ;  /* 0x000077720e027816 */ /* 0x000fc400000000ff */
[----:B------:R-:W-:Y:S02]  /*16a0*/  PRMT R3, R3, 0x6540, R0 ;  /* 0x0000654003037816 */ /* 0x000fe40000000000 */
[C---:B------:R-:W-:Y:S01]  /*16b0*/  PRMT R22, R15.reuse, 0x7771, RZ ;  /* 0x000077710f167816 */ /* 0x040fe200000000ff */
[----:B------:R-:W-:Y:S01]  /*16c0*/  IMAD.U32 R2, R2, 0x10000, RZ ;  /* 0x0001000002027824 */ /* 0x000fe200078e00ff */
[C---:B------:R-:W-:Y:S02]  /*16d0*/  PRMT R21, R15.reuse, 0x7770, RZ ;  /* 0x000077700f157816 */ /* 0x040fe400000000ff */
[----:B------:R-:W-:Y:S02]  /*16e0*/  PRMT R0, R15, 0x7772, RZ ;  /* 0x000077720f007816 */ /* 0x000fe400000000ff */
[----:B------:R-:W-:Y:S02]  /*16f0*/  PRMT R22, R21, 0x6540, R22 ;  /* 0x0000654015167816 */ /* 0x000fe40000000016 */
[----:B------:R-:W-:Y:S01]  /*1700*/  LOP3.LUT R20, R3, 0xff0000, R2, 0xf8, !PT ;  /* 0x00ff000003147812 */ /* 0x000fe200078ef802 */
[----:B------:R-:W-:Y:S01]  /*1710*/  IMAD.U32 R21, R0, 0x10000, RZ ;  /* 0x0001000000157824 */ /* 0x000fe200078e00ff */
[----:B------:R-:W-:Y:S01]  /*1720*/  PRMT R0, R13, 0x7771, RZ ;  /* 0x000077710d007816 */ /* 0x000fe200000000ff */
[----:B------:R-:W-:Y:S01]  /*1730*/  IMAD.SHL.U32 R2, R7, 0x1000000, RZ ;  /* 0x0100000007027824 */ /* 0x000fe200078e00ff */
[----:B------:R-:W-:-:S02]  /*1740*/  PRMT R3, R13, 0x7770, RZ ;  /* 0x000077700d037816 */ /* 0x000fc400000000ff */
[----:B------:R-:W-:Y:S02]  /*1750*/  LOP3.LUT R22, R22, 0xff0000, R21, 0xf8, !PT ;  /* 0x00ff000016167812 */ /* 0x000fe400078ef815 */
[----:B------:R-:W-:Y:S02]  /*1760*/  PRMT R3, R3, 0x6540, R0 ;  /* 0x0000654003037816 */ /* 0x000fe40000000000 */
[----:B------:R-:W-:Y:S02]  /*1770*/  PRMT R0, R13, 0x7772, RZ ;  /* 0x000077720d007816 */ /* 0x000fe400000000ff */
[----:B------:R-:W-:Y:S02]  /*1780*/  LOP3.LUT R7, R27, R2, RZ, 0xfc, !PT ;  /* 0x000000021b077212 */ /* 0x000fe400078efcff */
[----:B----4-:R-:W-:Y:S01]  /*1790*/  PRMT R2, R18, 0x7771, RZ ;  /* 0x0000777112027816 */ /* 0x010fe200000000ff */
[----:B------:R-:W-:Y:S01]  /*17a0*/  IMAD.U32 R0, R0, 0x10000, RZ ;  /* 0x0001000000007824 */ /* 0x000fe200078e00ff */
[----:B------:R-:W-:-:S02]  /*17b0*/  PRMT R6, R6, 0x7773, RZ ;  /* 0x0000777306067816 */ /* 0x000fc400000000ff */
[----:B------:R-:W-:Y:S02]  /*17c0*/  PRMT R5, R5, 0x7773, RZ ;  /* 0x0000777305057816 */ /* 0x000fe400000000ff */
[----:B------:R-:W-:Y:S02]  /*17d0*/  LOP3.LUT R21, R3, 0xff0000, R0, 0xf8, !PT ;  /* 0x00ff000003157812 */ /* 0x000fe400078ef800 */
[C---:B------:R-:W-:Y:S02]  /*17e0*/  PRMT R0, R19.reuse, 0x7771, RZ ;  /* 0x0000777113007816 */ /* 0x040fe400000000ff */
[----:B------:R-:W-:Y:S02]  /*17f0*/  PRMT R3, R19, 0x7770, RZ ;  /* 0x0000777013037816 */ /* 0x000fe400000000ff */
[----:B------:R-:W-:Y:S02]  /*1800*/  PRMT R15, R15, 0x7773, RZ ;  /* 0x000077730f0f7816 */ /* 0x000fe400000000ff */
[----:B------:R-:W-:-:S02]  /*1810*/  PRMT R3, R3, 0x6540, R0 ;  /* 0x0000654003037816 */ /* 0x000fc40000000000 */
[----:B------:R-:W-:Y:S01]  /*1820*/  PRMT R0, R19, 0x7772, RZ ;  /* 0x0000777213007816 */ /* 0x000fe200000000ff */
[----:B------:R-:W-:Y:S01]  /*1830*/  IMAD.SHL.U32 R15, R15, 0x1000000, RZ ;  /* 0x010000000f0f7824 */ /* 0x000fe200078e00ff */
[----:B------:R-:W-:Y:S02]  /*1840*/  PRMT R14, R14, 0x7773, RZ ;  /* 0x000077730e0e7816 */ /* 0x000fe400000000ff */
[----:B------:R-:W-:Y:S01]  /*1850*/  PRMT R13, R13, 0x7773, RZ ;  /* 0x000077730d0d7816 */ /* 0x000fe200000000ff */
[----:B------:R-:W-:Y:S01]  /*1860*/  IMAD.U32 R0, R0, 0x10000, RZ ;  /* 0x0001000000007824 */ /* 0x000fe200078e00ff */
[----:B------:R-:W-:Y:S02]  /*1870*/  LOP3.LUT R15, R22, R15, RZ, 0xfc, !PT ;  /* 0x0000000f160f7212 */ /* 0x000fe400078efcff */
[----:B-----5:R-:W-:Y:S02]  /*1880*/  PRMT R22, R11, 0x7771, RZ ;  /* 0x000077710b167816 */ /* 0x020fe400000000ff */
[----:B------:R-:W-:-:S02]  /*1890*/  LOP3.LUT R0, R3, 0xff0000, R0, 0xf8, !PT ;  /* 0x00ff000003007812 */ /* 0x000fc400078ef800 */
[C---:B------:R-:W-:Y:S02]  /*18a0*/  PRMT R3, R18.reuse, 0x7770, RZ ;  /* 0x0000777012037816 */ /* 0x040fe400000000ff */
[----:B------:R-:W-:Y:S02]  /*18b0*/  PRMT R19, R19, 0x7773, RZ ;  /* 0x0000777313137816 */ /* 0x000fe400000000ff */
[----:B------:R-:W-:Y:S02]  /*18c0*/  PRMT R3, R3, 0x6540, R2 ;  /* 0x0000654003037816 */ /* 0x000fe40000000002 */
[C---:B------:R-:W-:Y:S01]  /*18d0*/  PRMT R2, R18.reuse, 0x7772, RZ ;  /* 0x0000777212027816 */ /* 0x040fe200000000ff */
[----:B------:R-:W-:Y:S01]  /*18e0*/  IMAD.SHL.U32 R19, R19, 0x1000000, RZ ;  /* 0x0100000013137824 */ /* 0x000fe200078e00ff */
[----:B------:R-:W-:-:S03]  /*18f0*/  PRMT R18, R18, 0x7773, RZ ;  /* 0x0000777312127816 */ /* 0x000fc600000000ff */
[----:B------:R-:W-:Y:S01]  /*1900*/  IMAD.U32 R2, R2, 0x10000, RZ ;  /* 0x0001000002027824 */ /* 0x000fe200078e00ff */
[----:B------:R-:W-:Y:S02]  /*1910*/  LOP3.LUT R19, R0, R19, RZ, 0xfc, !PT ;  /* 0x0000001300137212 */ /* 0x000fe400078efcff */
[----:B------:R-:W-:Y:S02]  /*1920*/  PRMT R0, R9, 0x7772, RZ ;  /* 0x0000777209007816 */ /* 0x000fe400000000ff */
[----:B------:R-:W-:Y:S01]  /*1930*/  LOP3.LUT R2, R3, 0xff0000, R2, 0xf8, !PT ;  /* 0x00ff000003027812 */ /* 0x000fe200078ef802 */
[----:B------:R-:W-:-:S05]  /*1940*/  IMAD.SHL.U32 R3, R6, 0x1000000, RZ ;  /* 0x0100000006037824 */ /* 0x000fca00078e00ff */
[----:B------:R-:W-:Y:S02]  /*1950*/  LOP3.LUT R6, R26, R3, RZ, 0xfc, !PT ;  /* 0x000000031a067212 */ /* 0x000fe400078efcff */
[C---:B------:R-:W-:Y:S02]  /*1960*/  PRMT R3, R17.reuse, 0x7771, RZ ;  /* 0x0000777111037816 */ /* 0x040fe400000000ff */
[----:B------:R-:W-:-:S04]  /*1970*/  PRMT R26, R17, 0x7770, RZ ;  /* 0x00007770111a7816 */ /* 0x000fc800000000ff */
[----:B------:R-:W-:Y:S02]  /*1980*/  PRMT R26, R26, 0x6540, R3 ;  /* 0x000065401a1a7816 */ /* 0x000fe40000000003 */
[C---:B------:R-:W-:Y:S02]  /*1990*/  PRMT R3, R17.reuse, 0x7772, RZ ;  /* 0x0000777211037816 */ /* 0x040fe400000000ff */
[----:B------:R-:W-:-:S03]  /*19a0*/  PRMT R17, R17, 0x7773, RZ ;  /* 0x0000777311117816 */ /* 0x000fc600000000ff */
[----:B------:R-:W-:-:S05]  /*19b0*/  IMAD.U32 R3, R3, 0x10000, RZ ;  /* 0x0001000003037824 */ /* 0x000fca00078e00ff */
[----:B------:R-:W-:Y:S01]  /*19c0*/  LOP3.LUT R3, R26, 0xff0000, R3, 0xf8, !PT ;  /* 0x00ff00001a037812 */ /* 0x000fe200078ef803 */
[----:B------:R-:W-:-:S05]  /*19d0*/  IMAD.SHL.U32 R26, R5, 0x1000000, RZ ;  /* 0x01000000051a7824 */ /* 0x000fca00078e00ff */
[----:B------:R-:W-:Y:S01]  /*19e0*/  LOP3.LUT R5, R23, R26, RZ, 0xfc, !PT ;  /* 0x0000001a17057212 */ /* 0x000fe200078efcff */
[----:B------:R-:W-:Y:S02]  /*19f0*/  IMAD.SHL.U32 R23, R14, 0x1000000, RZ ;  /* 0x010000000e177824 */ /* 0x000fe400078e00ff */
[----:B------:R-:W-:Y:S02]  /*1a00*/  IMAD.SHL.U32 R26, R17, 0x1000000, RZ ;  /* 0x01000000111a7824 */ /* 0x000fe400078e00ff */
[----:B------:R1:W-:Y:S01]  /*1a10*/  STL.128 [R1], R4 ;  /* 0x0000000401007387 */ /* 0x0003e20000100c00 */
[----:B------:R-:W-:Y:S02]  /*1a20*/  LOP3.LUT R14, R20, R23, RZ, 0xfc, !PT ;  /* 0x00000017140e7212 */ /* 0x000fe400078efcff */
[C---:B------:R-:W-:Y:S02]  /*1a30*/  PRMT R23, R11.reuse, 0x7770, RZ ;  /* 0x000077700b177816 */ /* 0x040fe400000000ff */
[----:B------:R-:W-:-:S02]  /*1a40*/  PRMT R20, R11, 0x7772, RZ ;  /* 0x000077720b147816 */ /* 0x000fc400000000ff */
[----:B------:R-:W-:Y:S01]  /*1a50*/  PRMT R23, R23, 0x6540, R22 ;  /* 0x0000654017177816 */ /* 0x000fe20000000016 */
[----:B------:R-:W-:Y:S01]  /*1a60*/  IMAD.SHL.U32 R22, R13, 0x1000000, RZ ;  /* 0x010000000d167824 */ /* 0x000fe200078e00ff */
[----:B------:R-:W-:Y:S01]  /*1a70*/  PRMT R11, R11, 0x7773, RZ ;  /* 0x000077730b0b7816 */ /* 0x000fe200000000ff */
[----:B------:R-:W-:Y:S01]  /*1a80*/  IMAD.U32 R20, R20, 0x10000, RZ ;  /* 0x0001000014147824 */ /* 0x000fe200078e00ff */
[----:B------:R-:W-:Y:S02]  /*1a90*/  LOP3.LUT R17, R3, R26, RZ, 0xfc, !PT ;  /* 0x0000001a03117212 */ /* 0x000fe400078efcff */
[----:B------:R-:W-:Y:S01]  /*1aa0*/  LOP3.LUT R13, R21, R22, RZ, 0xfc, !PT ;  /* 0x00000016150d7212 */ /* 0x000fe200078efcff */
[----:B------:R-:W-:Y:S01]  /*1ab0*/  IMAD.SHL.U32 R11, R11, 0x1000000, RZ ;  /* 0x010000000b0b7824 */ /* 0x000fe200078e00ff */
[C---:B------:R-:W-:Y:S02]  /*1ac0*/  PRMT R21, R10.reuse, 0x7772, RZ ;  /* 0x000077720a157816 */ /* 0x040fe400000000ff */
[----:B------:R-:W-:Y:S01]  /*1ad0*/  LOP3.LUT R20, R23, 0xff0000, R20, 0xf8, !PT ;  /* 0x00ff000017147812 */ /* 0x000fe200078ef814 */
[----:B------:R-:W-:Y:S01]  /*1ae0*/  STL.128 [R1+0x10], R12 ;  /* 0x0000100c01007387 */ /* 0x000fe20000100c00 */
[C---:B------:R-:W-:Y:S01]  /*1af0*/  PRMT R22, R10.reuse, 0x7771, RZ ;  /* 0x000077710a167816 */ /* 0x040fe200000000ff */
[----:B------:R-:W-:Y:S01]  /*1b00*/  IMAD.U32 R21, R21, 0x10000, RZ ;  /* 0x0001000015157824 */ /* 0x000fe200078e00ff */
[----:B------:R-:W-:-:S02]  /*1b10*/  PRMT R23, R10, 0x7770, RZ ;  /* 0x000077700a177816 */ /* 0x000fc400000000ff */
[----:B------:R-:W-:Y:S02]  /*1b20*/  PRMT R10, R10, 0x7773, RZ ;  /* 0x000077730a0a7816 */ /* 0x000fe400000000ff */
[----:B------:R-:W-:Y:S02]  /*1b30*/  PRMT R22, R23, 0x6540, R22 ;  /* 0x0000654017167816 */ /* 0x000fe40000000016 */
[C---:B------:R-:W-:Y:S01]  /*1b40*/  PRMT R23, R9.reuse, 0x7770, RZ ;  /* 0x0000777009177816 */ /* 0x040fe200000000ff */
[----:B------:R-:W-:Y:S01]  /*1b50*/  IMAD.SHL.U32 R10, R10, 0x1000000, RZ ;  /* 0x010000000a0a7824 */ /* 0x000fe200078e00ff */
[----:B------:R-:W-:Y:S02]  /*1b60*/  LOP3.LUT R21, R22, 0xff0000, R21, 0xf8, !PT ;  /* 0x00ff000016157812 */ /* 0x000fe400078ef815 */
[C---:B------:R-:W-:Y:S02]  /*1b70*/  PRMT R22, R9.reuse, 0x7771, RZ ;  /* 0x0000777109167816 */ /* 0x040fe400000000ff */
[----:B------:R-:W-:-:S02]  /*1b80*/  PRMT R9, R9, 0x7773, RZ ;  /* 0x0000777309097816 */ /* 0x000fc400000000ff */
[----:B------:R-:W-:Y:S01]  /*1b90*/  PRMT R22, R23, 0x6540, R22 ;  /* 0x0000654017167816 */ /* 0x000fe20000000016 */
[----:B------:R-:W-:Y:S01]  /*1ba0*/  IMAD.U32 R23, R0, 0x10000, RZ ;  /* 0x0001000000177824 */ /* 0x000fe200078e00ff */
[----:B------:R-:W-:Y:S01]  /*1bb0*/  LOP3.LUT R11, R20, R11, RZ, 0xfc, !PT ;  /* 0x0000000b140b7212 */ /* 0x000fe200078efcff */
[----:B------:R-:W2:Y:S01]  /*1bc0*/  LDC.U8 R0, c[0x3][0x22] ;  /* 0x00c00880ff007b82 */ /* 0x000ea20000000000 */
[----:B------:R-:W-:Y:S01]  /*1bd0*/  IMAD.SHL.U32 R9, R9, 0x1000000, RZ ;  /* 0x0100000009097824 */ /* 0x000fe200078e00ff */
[----:B------:R-:W-:Y:S02]  /*1be0*/  LOP3.LUT R10, R21, R10, RZ, 0xfc, !PT ;  /* 0x0000000a150a7212 */ /* 0x000fe400078efcff */
[----:B------:R-:W-:Y:S01]  /*1bf0*/  LOP3.LUT R22, R22, 0xff0000, R23, 0xf8, !PT ;  /* 0x00ff000016167812 */ /* 0x000fe200078ef817 */
[----:B------:R-:W-:-:S03]  /*1c00*/  IMAD.SHL.U32 R23, R18, 0x1000000, RZ ;  /* 0x0100000012177824 */ /* 0x000fc600078e00ff */
[----:B------:R-:W3:Y:S01]  /*1c10*/  LDC.U8 R20, c[0x3][0x23] ;  /* 0x00c008c0ff147b82 */ /* 0x000ee20000000000 */
[----:B------:R-:W-:Y:S02]  /*1c20*/  LOP3.LUT R9, R22, R9, RZ, 0xfc, !PT ;  /* 0x0000000916097212 */ /* 0x000fe400078efcff */
[----:B------:R-:W-:-:S03]  /*1c30*/  LOP3.LUT R18, R2, R23, RZ, 0xfc, !PT ;  /* 0x0000001702127212 */ /* 0x000fc600078efcff */
[----:B------:R4:W-:Y:S02]  /*1c40*/  STL.128 [R1+0x30], R8 ;  /* 0x0000300801007387 */ /* 0x0009e40000100c00 */
[----:B------:R-:W5:Y:S02]  /*1c50*/  LDC.64 R2, c[0x3][0x20] ;  /* 0x00c00800ff027b82 */ /* 0x000f640000000a00 */
[----:B------:R0:W-:Y:S01]  /*1c60*/  STL.128 [R1+0x20], R16 ;  /* 0x0000201001007387 */ /* 0x0001e20000100c00 */
[----:B--2---:R-:W-:-:S06]  /*1c70*/  IMAD R22, R0, 0x4, R1 ;  /* 0x0000000400167824 */ /* 0x004fcc00078e0201 */
[----:B------:R-:W2:Y:S01]  /*1c80*/  LDL R22, [R22] ;  /* 0x0000000016167983 */ /* 0x000ea20000100800 */
[----:B------:R-:W0:Y:S01]  /*1c90*/  LDC.U8 R26, c[0x3][0x21] ;  /* 0x00c00840ff1a7b82 */ /* 0x000e220000000000 */
[----:B---3--:R-:W-:-:S06]  /*1ca0*/  IMAD R0, R20, 0x4, R1 ;  /* 0x0000000414007824 */ /* 0x008fcc00078e0201 */
[----:B------:R-:W3:Y:S01]  /*1cb0*/  LDL R0, [R0] ;  /* 0x0000000000007983 */ /* 0x000ee20000100800 */
[----:B------:R-:W0:Y:S01]  /*1cc0*/  LDC.64 R20, c[0x3][0x28] ;  /* 0x00c00a00ff147b82 */ /* 0x000e220000000a00 */
[----:B-----5:R-:W-:-:S05]  /*1cd0*/  LOP3.LUT R2, R2, 0xff, RZ, 0xc0, !PT ;  /* 0x000000ff02027812 */ /* 0x020fca00078ec0ff */
[--C-:B------:R-:W-:Y:S01]  /*1ce0*/  IMAD R2, R2, 0x4, R1.reuse ;  /* 0x0000000402027824 */ /* 0x100fe200078e0201 */
[----:B-1----:R-:W-:Y:S01]  /*1cf0*/  LOP3.LUT R6, R3, 0xff, RZ, 0xc0, !PT ;  /* 0x000000ff03067812 */ /* 0x002fe200078ec0ff */
[----:B------:R-:W1:Y:S03]  /*1d00*/  LDC.U8 R4, c[0x3][0x26] ;  /* 0x00c00980ff047b82 */ /* 0x000e660000000000 */
[----:B------:R5:W3:Y:S01]  /*1d10*/  LDL R23, [R2] ;  /* 0x0000000002177983 */ /* 0x000ae20000100800 */
[----:B------:R-:W-:-:S04]  /*1d20*/  IMAD R6, R6, 0x4, R1 ;  /* 0x0000000406067824 */ /* 0x000fc800078e0201 */
[----:B----4-:R-:W4:Y:S01]  /*1d30*/  LDC.U8 R8, c[0x3][0x25] ;  /* 0x00c00940ff087b82 */ /* 0x010f220000000000 */
[----:B------:R4:W3:Y:S01]  /*1d40*/  LDL R29, [R6] ;  /* 0x00000000061d7983 */ /* 0x0008e20000100800 */
[----:B0-----:R-:W-:-:S06]  /*1d50*/  IMAD R26, R26, 0x4, R1 ;  /* 0x000000041a1a7824 */ /* 0x001fcc00078e0201 */
[----:B------:R-:W3:Y:S01]  /*1d60*/  LDL R26, [R26] ;  /* 0x000000001a1a7983 */ /* 0x000ee20000100800 */
[----:B------:R-:W-:Y:S01]  /*1d70*/  LOP3.LUT R20, R20, 0xff, RZ, 0xc0, !PT ;  /* 0x000000ff14147812 */ /* 0x000fe200078ec0ff */
[----:B-----5:R-:W0:Y:S04]  /*1d80*/  LDC.U8 R2, c[0x3][0x27] ;  /* 0x00c009c0ff027b82 */ /* 0x020e280000000000 */
[--C-:B------:R-:W-:Y:S02]  /*1d90*/  IMAD R15, R20, 0x4, R1.reuse ;  /* 0x00000004140f7824 */ /* 0x100fe400078e0201 */
[----:B-1----:R-:W-:-:S04]  /*1da0*/  IMAD R4, R4, 0x4, R1 ;  /* 0x0000000404047824 */ /* 0x002fc800078e0201 */
[----:B------:R-:W5:Y:S04]  /*1db0*/  LDL R15, [R15] ;  /* 0x000000000f0f7983 */ /* 0x000f680000100800 */
[----:B------:R1:W5:Y:S01]  /*1dc0*/  LDL R20, [R4] ;  /* 0x0000000004147983 */ /* 0x0003620000100800 */
[----:B----4-:R-:W-:-:S06]  /*1dd0*/  IMAD R8, R8, 0x4, R1 ;  /* 0x0000000408087824 */ /* 0x010fcc00078e0201 */
[----:B------:R-:W4:Y:S01]  /*1de0*/  LDL R8, [R8] ;  /* 0x0000000008087983 */ /* 0x000f220000100800 */
[----:B0-----:R-:W-:-:S05]  /*1df0*/  IMAD R2, R2, 0x4, R1 ;  /* 0x0000000402027824 */ /* 0x001fca00078e0201 */
[----:B------:R0:W4:Y:S01]  /*1e00*/  LDL R17, [R2] ;  /* 0x0000000002117983 */ /* 0x0001220000100800 */
[----:B------:R-:W1:Y:S01]  /*1e10*/  LDC.U8 R6, c[0x3][0x29] ;  /* 0x00c00a40ff067b82 */ /* 0x000e620000000000 */
[----:B------:R-:W-:Y:S01]  /*1e20*/  LOP3.LUT R10, R21, 0xff, RZ, 0xc0, !PT ;  /* 0x000000ff150a7812 */ /* 0x000fe200078ec0ff */
[----:B-1----:R-:W-:-:S05]  /*1e30*/  IMAD R6, R6, 0x4, R1 ;  /* 0x0000000406067824 */ /* 0x002fca00078e0201 */
[----:B------:R-:W4:Y:S01]  /*1e40*/  LDL R7, [R6] ;  /* 0x0000000006077983 */ /* 0x000f220000100800 */
[----:B------:R-:W1:Y:S01]  /*1e50*/  LDC.U8 R4, c[0x3][0x2a] ;  /* 0x00c00a80ff047b82 */ /* 0x000e620000000000 */
[----:B------:R-:W-:-:S06]  /*1e60*/  IMAD R16, R10, 0x4, R1 ;  /* 0x000000040a107824 */ /* 0x000fcc00078e0201 */
[----:B------:R-:W4:Y:S01]  /*1e70*/  LDL R16, [R16] ;  /* 0x0000000010107983 */ /* 0x000f220000100800 */
[----:B-1----:R-:W-:-:S05]  /*1e80*/  IMAD R4, R4, 0x4, R1 ;  /* 0x0000000404047824 */ /* 0x002fca00078e0201 */
[----:B------:R1:W4:Y:S01]  /*1e90*/  LDL R12, [R4] ;  /* 0x00000000040c7983 */ /* 0x0003220000100800 */
[----:B------:R-:W0:Y:S02]  /*1ea0*/  LDC.U8 R10, c[0x3][0x2b] ;  /* 0x00c00ac0ff0a7b82 */ /* 0x000e240000000000 */
[----:B0-----:R-:W-:-:S06]  /*1eb0*/  IMAD R9, R10, 0x4, R1 ;  /* 0x000000040a097824 */ /* 0x001fcc00078e0201 */
[----:B------:R-:W2:Y:S01]  /*1ec0*/  LDC.64 R10, c[0x3][0x10] ;  /* 0x00c00400ff0a7b82 */ /* 0x000ea20000000a00 */
[----:B------:R-:W4:Y:S07]  /*1ed0*/  LDL R9, [R9] ;  /* 0x0000000009097983 */ /* 0x000f2e0000100800 */
[----:B------:R-:W0:Y:S08]  /*1ee0*/  LDC.U8 R2, c[0x3][0x2d] ;  /* 0x00c00b40ff027b82 */ /* 0x000e300000000000 */
[----:B------:R-:W5:Y:S01]  /*1ef0*/  LDC.U8 R18, c[0x3][0x2e] ;  /* 0x00c00b80ff127b82 */ /* 0x000f620000000000 */
[----:B0-----:R-:W-:-:S07]  /*1f00*/  IMAD R19, R2, 0x4, R1 ;  /* 0x0000000402137824 */ /* 0x001fce00078e0201 */
[----:B------:R-:W0:Y:S01]  /*1f10*/  LDC.64 R2, c[0x3][0x18] ;  /* 0x00c00600ff027b82 */ /* 0x000e220000000a00 */
[----:B------:R-:W4:Y:S01]  /*1f20*/  LDL R19, [R19] ;  /* 0x0000000013137983 */ /* 0x000f220000100800 */
[----:B--2---:R-:W-:-:S04]  /*1f30*/  IADD3 R22, PT, PT, R11, UR13, R22 ;  /* 0x0000000d0b167c10 */ /* 0x004fc8000fffe016 */
[----:B------:R-:W-:-:S05]  /*1f40*/  SHF.L.W.U32.HI R13, R22, 0x10, R22 ;  /* 0x00000010160d7819 */ /* 0x000fca0000010e16 */
[----:B------:R-:W-:-:S05]  /*1f50*/  VIADD R14, R13, UR13 ;  /* 0x0000000d0d0e7c36 */ /* 0x000fca0008000000 */
[----:B------:R-:W-:-:S04]  /*1f60*/  LOP3.LUT R11, R14, R11, RZ, 0x3c, !PT ;  /* 0x0000000b0e0b7212 */ /* 0x000fc800078e3cff */
[----:B------:R-:W-:Y:S02]  /*1f70*/  SHF.L.W.U32.HI R11, R11, 0x14, R11 ;  /* 0x000000140b0b7819 */ /* 0x000fe40000010e0b */
[----:B---3--:R-:W-:Y:S02]  /*1f80*/  IADD3 R23, PT, PT, R10, UR12, R23 ;  /* 0x0000000c0a177c10 */ /* 0x008fe4000fffe017 */
[----:B-1----:R-:W-:Y:S02]  /*1f90*/  IADD3 R4, PT, PT, R22, R11, R0 ;  /* 0x0000000b16047210 */ /* 0x002fe40007ffe000 */
[----:B------:R-:W-:Y:S02]  /*1fa0*/  SHF.L.W.U32.HI R6, R23, 0x10, R23 ;  /* 0x0000001017067819 */ /* 0x000fe40000010e17 */
[----:B------:R-:W-:-:S03]  /*1fb0*/  LOP3.LUT R13, R13, R4, RZ, 0x3c, !PT ;  /* 0x000000040d0d7212 */ /* 0x000fc600078e3cff */
[----:B------:R-:W-:Y:S01]  /*1fc0*/  VIADD R5, R6, UR12 ;  /* 0x0000000c06057c36 */ /* 0x000fe20008000000 */
[----:B------:R-:W-:Y:S02]  /*1fd0*/  SHF.L.W.U32.HI R13, R13, 0x18, R13 ;  /* 0x000000180d0d7819 */ /* 0x000fe40000010e0d */
[----:B0-----:R-:W-:Y:S02]  /*1fe0*/  IADD3 R22, PT, PT, R2, UR14, R29 ;  /* 0x0000000e02167c10 */ /* 0x001fe4000fffe01d */
[----:B------:R-:W-:Y:S01]  /*1ff0*/  LOP3.LUT R10, R5, R10, RZ, 0x3c, !PT ;  /* 0x0000000a050a7212 */ /* 0x000fe200078e3cff */
[----:B------:R-:W-:Y:S01]  /*2000*/  IMAD.IADD R14, R14, 0x1, R13 ;  /* 0x000000010e0e7824 */ /* 0x000fe200078e020d */
[----:B------:R-:W-:Y:S02]  /*2010*/  LOP3.LUT R21, R22, UR7, RZ, 0x3c, !PT ;  /* 0x0000000716157c12 */ /* 0x000fe4000f8e3cff */
[----:B------:R-:W-:Y:S02]  /*2020*/  SHF.L.W.U32.HI R27, R10, 0x14, R10 ;  /* 0x000000140a1b7819 */ /* 0x000fe40000010e0a */
[----:B------:R-:W-:-:S02]  /*2030*/  LOP3.LUT R11, R11, R14, RZ, 0x3c, !PT ;  /* 0x0000000e0b0b7212 */ /* 0x000fc400078e3cff */
[----:B------:R-:W-:Y:S02]  /*2040*/  SHF.L.W.U32.HI R21, R21, 0x10, R21 ;  /* 0x0000001015157819 */ /* 0x000fe40000010e15 */
[----:B------:R-:W-:Y:S01]  /*2050*/  IADD3 R23, PT, PT, R23, R27, R26 ;  /* 0x0000001b17177210 */ /* 0x000fe20007ffe01a */
[----:B-----5:R-:W-:Y:S01]  /*2060*/  IMAD R26, R18, 0x4, R1 ;  /* 0x00000004121a7824 */ /* 0x020fe200078e0201 */
[----:B------:R-:W-:Y:S01]  /*2070*/  SHF.L.W.U32.HI R18, R11, 0x19, R11 ;  /* 0x000000190b127819 */ /* 0x000fe20000010e0b */
[----:B------:R-:W-:Y:S01]  /*2080*/  VIADD R11, R21, UR14 ;  /* 0x0000000e150b7c36 */ /* 0x000fe20008000000 */
[----:B------:R-:W-:Y:S02]  /*2090*/  LOP3.LUT R0, R6, R23, RZ, 0x3c, !PT ;  /* 0x0000001706007212 */ /* 0x000fe400078e3cff */
[----:B------:R-:W-:Y:S01]  /*20a0*/  IADD3 R20, PT, PT, R3, UR15, R20 ;  /* 0x0000000f03147c10 */ /* 0x000fe2000fffe014 */
[----:B------:R-:W2:Y:S01]  /*20b0*/  LDL R26, [R26] ;  /* 0x000000001a1a7983 */ /* 0x000ea20000100800 */
[----:B------:R-:W-:-:S02]  /*20c0*/  LOP3.LUT R2, R11, R2, RZ, 0x3c, !PT ;  /* 0x000000020b027212 */ /* 0x000fc400078e3cff */
[----:B------:R-:W-:Y:S02]  /*20d0*/  IADD3 R6, PT, PT, R18, R23, R15 ;  /* 0x0000001712067210 */ /* 0x000fe40007ffe00f */
[----:B------:R-:W-:Y:S02]  /*20e0*/  SHF.L.W.U32.HI R23, R2, 0x14, R2 ;  /* 0x0000001402177819 */ /* 0x000fe40000010e02 */
[----:B------:R-:W-:Y:S02]  /*20f0*/  LOP3.LUT R10, R20, 0xb, RZ, 0x3c, !PT ;  /* 0x0000000b140a7812 */ /* 0x000fe400078e3cff */
[----:B----4-:R-:W-:Y:S02]  /*2100*/  IADD3 R2, PT, PT, R22, R23, R8 ;  /* 0x0000001716027210 */ /* 0x010fe40007ffe008 */
[----:B------:R-:W0:Y:S01]  /*2110*/  LDC.U8 R8, c[0x3][0x2f] ;  /* 0x00c00bc0ff087b82 */ /* 0x000e220000000000 */
[----:B------:R-:W-:-:S05]  /*2120*/  SHF.L.W.U32.HI R10, R10, 0x10, R10 ;  /* 0x000000100a0a7819 */ /* 0x000fca0000010e0a */
[----:B------:R-:W-:-:S05]  /*2130*/  VIADD R22, R10, UR15 ;  /* 0x0000000f0a167c36 */ /* 0x000fca0008000000 */
[----:B------:R-:W-:-:S04]  /*2140*/  LOP3.LUT R3, R22, R3, RZ, 0x3c, !PT ;  /* 0x0000000316037212 */ /* 0x000fc800078e3cff */
[----:B------:R-:W-:-:S04]  /*2150*/  SHF.L.W.U32.HI R3, R3, 0x14, R3 ;  /* 0x0000001403037819 */ /* 0x000fc80000010e03 */
[----:B------:R-:W-:-:S04]  /*2160*/  IADD3 R17, PT, PT, R20, R3, R17 ;  /* 0x0000000314117210 */ /* 0x000fc80007ffe011 */
[----:B------:R-:W-:Y:S01]  /*2170*/  LOP3.LUT R10, R10, R17, RZ, 0x3c, !PT ;  /* 0x000000110a0a7212 */ /* 0x000fe200078e3cff */
[----:B0-----:R-:W-:Y:S01]  /*2180*/  IMAD R15, R8, 0x4, R1 ;  /* 0x00000004080f7824 */ /* 0x001fe200078e0201 */
[----:B------:R-:W-:Y:S02]  /*2190*/  LOP3.LUT R8, R21, R2, RZ, 0x3c, !PT ;  /* 0x0000000215087212 */ /* 0x000fe400078e3cff */
[----:B------:R-:W-:Y:S02]  /*21a0*/  SHF.L.W.U32.HI R21, R10, 0x18, R10 ;  /* 0x000000180a157819 */ /* 0x000fe40000010e0a */
[----:B------:R-:W-:Y:S01]  /*21b0*/  SHF.L.W.U32.HI R8, R8, 0x18, R8 ;  /* 0x0000001808087819 */ /* 0x000fe20000010e08 */
[----:B------:R-:W3:Y:S01]  /*21c0*/  LDL R15, [R15] ;  /* 0x000000000f0f7983 */ /* 0x000ee20000100800 */
[----:B------:R-:W-:-:S03]  /*21d0*/  LOP3.LUT R10, R21, R6, RZ, 0x3c, !PT ;  /* 0x00000006150a7212 */ /* 0x000fc600078e3cff */
[----:B------:R-:W-:Y:S01]  /*21e0*/  IMAD.IADD R11, R11, 0x1, R8 ;  /* 0x000000010b0b7824 */ /* 0x000fe200078e0208 */
[----:B------:R-:W-:-:S04]  /*21f0*/  SHF.L.W.U32.HI R10, R10, 0x10, R10 ;  /* 0x000000100a0a7819 */ /* 0x000fc80000010e0a */
[----:B------:R-:W-:Y:S01]  /*2200*/  LOP3.LUT R23, R23, R11, RZ, 0x3c, !PT ;  /* 0x0000000b17177212 */ /* 0x000fe200078e3cff */
[----:B------:R-:W-:Y:S02]  /*2210*/  IMAD.IADD R11, R11, 0x1, R10 ;  /* 0x000000010b0b7824 */ /* 0x000fe400078e020a */
[----:B------:R-:W-:-:S03]  /*2220*/  IMAD.IADD R22, R22, 0x1, R21 ;  /* 0x0000000116167824 */ /* 0x000fc600078e0215 */
[----:B------:R-:W-:Y:S02]  /*2230*/  LOP3.LUT R18, R18, R11, RZ, 0x3c, !PT ;  /* 0x0000000b12127212 */ /* 0x000fe400078e3cff */
[----:B------:R-:W-:Y:S02]  /*2240*/  LOP3.LUT R3, R3, R22, RZ, 0x3c, !PT ;  /* 0x0000001603037212 */ /* 0x000fe400078e3cff */
[----:B------:R-:W-:Y:S02]  /*2250*/  SHF.L.W.U32.HI R18, R18, 0x14, R18 ;  /* 0x0000001412127819 */ /* 0x000fe40000010e12 */
[----:B------:R-:W-:Y:S02]  /*2260*/  SHF.L.W.U32.HI R21, R3, 0x19, R3 ;  /* 0x0000001903157819 */ /* 0x000fe40000010e03 */
[----:B------:R-:W-:Y:S02]  /*2270*/  IADD3 R3, PT, PT, R6, R18, R7 ;  /* 0x0000001206037210 */ /* 0x000fe40007ffe007 */
[----:B------:R-:W0:Y:S01]  /*2280*/  LDC.64 R6, c[0x3][0x30] ;  /* 0x00c00c00ff067b82 */ /* 0x000e220000000a00 */
[----:B------:R-:W-:-:S02]  /*2290*/  IADD3 R16, PT, PT, R21, R2, R16 ;  /* 0x0000000215107210 */ /* 0x000fc40007ffe010 */
[----:B------:R-:W-:Y:S02]  /*22a0*/  SHF.L.W.U32.HI R23, R23, 0x19, R23 ;  /* 0x0000001917177819 */ /* 0x000fe40000010e17 */
[----:B0-----:R-:W-:-:S05]  /*22b0*/  LOP3.LUT R6, R6, 0xff, RZ, 0xc0, !PT ;  /* 0x000000ff06067812 */ /* 0x001fca00078ec0ff */
[----:B------:R-:W-:Y:S02]  /*22c0*/  IMAD R2, R6, 0x4, R1 ;  /* 0x0000000406027824 */ /* 0x000fe400078e0201 */
[----:B------:R-:W0:Y:S04]  /*22d0*/  LDC.U8 R6, c[0x3][0x31] ;  /* 0x00c00c40ff067b82 */ /* 0x000e280000000000 */
[----:B------:R-:W4:Y:S01]  /*22e0*/  LDL R2, [R2] ;  /* 0x0000000002027983 */ /* 0x000f220000100800 */
[----:B------:R-:W-:Y:S02]  /*22f0*/  SHF.L.W.U32.HI R0, R0, 0x18, R0 ;  /* 0x0000001800007819 */ /* 0x000fe40000010e00 */
[----:B------:R-:W-:-:S03]  /*2300*/  IADD3 R12, PT, PT, R23, R4, R12 ;  /* 0x00000004170c7210 */ /* 0x000fc60007ffe00c */
[----:B------:R-:W-:Y:S01]  /*2310*/  IMAD.IADD R4, R5, 0x1, R0 ;  /* 0x0000000105047824 */ /* 0x000fe200078e0200 */
[----:B------:R-:W-:-:S04]  /*2320*/  LOP3.LUT R0, R0, R12, RZ, 0x3c, !PT ;  /* 0x0000000c00007212 */ /* 0x000fc800078e3cff */
[----:B------:R-:W-:Y:S02]  /*2330*/  SHF.L.W.U32.HI R5, R0, 0x10, R0 ;  /* 0x0000001000057819 */ /* 0x000fe40000010e00 */
[----:B------:R-:W-:Y:S01]  /*2340*/  LOP3.LUT R0, R7, 0xff, RZ, 0xc0, !PT ;  /* 0x000000ff07007812 */ /* 0x000fe200078ec0ff */
[----:B0-----:R-:W-:-:S04]  /*2350*/  IMAD R7, R6, 0x4, R1 ;  /* 0x0000000406077824 */ /* 0x001fc800078e0201 */
[----:B------:R-:W-:Y:S02]  /*2360*/  IMAD R20, R0, 0x4, R1 ;  /* 0x0000000400147824 */ /* 0x000fe400078e0201 */
[----:B------:R-:W5:Y:S01]  /*2370*/  LDL R7, [R7] ;  /* 0x0000000007077983 */ /* 0x000f620000100800 */
[----:B------:R-:W0:Y:S01]  /*2380*/  LDC.U8 R0, c[0x3][0x32] ;  /* 0x00c00c80ff007b82 */ /* 0x000e220000000000 */
[----:B------:R-:W-:-:S05]  /*2390*/  IMAD.IADD R22, R22, 0x1, R5 ;  /* 0x0000000116167824 */ /* 0x000fca00078e0205 */
[----:B------:R-:W-:Y:S02]  /*23a0*/  LOP3.LUT R6, R23, R22, RZ, 0x3c, !PT ;  /* 0x0000001617067212 */ /* 0x000fe400078e3cff */
[----:B------:R1:W5:Y:S02]  /*23b0*/  LDL R23, [R20] ;  /* 0x0000000014177983 */ /* 0x0003640000100800 */
[----:B------:R-:W-:-:S04]  /*23c0*/  SHF.L.W.U32.HI R6, R6, 0x14, R6 ;  /* 0x0000001406067819 */ /* 0x000fc80000010e06 */
[----:B------:R-:W-:Y:S02]  /*23d0*/  IADD3 R12, PT, PT, R12, R6, R9 ;  /* 0x000000060c0c7210 */ /* 0x000fe40007ffe009 */
[----:B------:R-:W-:Y:S01]  /*23e0*/  LOP3.LUT R9, R13, R16, RZ, 0x3c, !PT ;  /* 0x000000100d097212 */ /* 0x000fe200078e3cff */
[----:B0-----:R-:W-:-:S06]  /*23f0*/  IMAD R13, R0, 0x4, R1 ;  /* 0x00000004000d7824 */ /* 0x001fcc00078e0201 */
[----:B------:R-:W5:Y:S01]  /*2400*/  LDL R13, [R13] ;  /* 0x000000000d0d7983 */ /* 0x000f620000100800 */
[----:B------:R-:W0:Y:S02]  /*2410*/  LDC.U8 R0, c[0x3][0x33] ;  /* 0x00c00cc0ff007b82 */ /* 0x000e240000000000 */
[----:B0-----:R-:W-:-:S06]  /*2420*/  IMAD R0, R0, 0x4, R1 ;  /* 0x0000000400007824 */ /* 0x001fcc00078e0201 */
[----:B------:R-:W5:Y:S01]  /*2430*/  LDL R0, [R0] ;  /* 0x0000000000007983 */ /* 0x000f620000100800 */
[----:B------:R-:W-:Y:S02]  /*2440*/  SHF.L.W.U32.HI R9, R9, 0x10, R9 ;  /* 0x0000001009097819 */ /* 0x000fe40000010e09 */
[----:B------:R-:W-:-:S03]  /*2450*/  LOP3.LUT R27, R27, R4, RZ, 0x3c, !PT ;  /* 0x000000041b1b7212 */ /* 0x000fc600078e3cff */
[----:B------:R-:W-:Y:S01]  /*2460*/  IMAD.IADD R4, R4, 0x1, R9 ;  /* 0x0000000104047824 */ /* 0x000fe200078e0209 */
[----:B------:R-:W-:-:S04]  /*2470*/  SHF.L.W.U32.HI R27, R27, 0x19, R27 ;  /* 0x000000191b1b7819 */ /* 0x000fc80000010e1b */
[----:B-1----:R-:W-:-:S04]  /*2480*/  LOP3.LUT R20, R21, R4, RZ, 0x3c, !PT ;  /* 0x0000000415147212 */ /* 0x002fc800078e3cff */
[----:B------:R-:W-:-:S04]  /*2490*/  SHF.L.W.U32.HI R20, R20, 0x14, R20 ;  /* 0x0000001414147819 */ /* 0x000fc80000010e14 */
[----:B------:R-:W-:Y:S01]  /*24a0*/  IADD3 R16, PT, PT, R16, R20, R19 ;  /* 0x0000001410107210 */ /* 0x000fe20007ffe013 */
[----:B------:R-:W0:Y:S01]  /*24b0*/  LDC.U8 R28, c[0x3][0x36] ;  /* 0x00c00d80ff1c7b82 */ /* 0x000e220000000000 */
[----:B------:R-:W-:Y:S02]  /*24c0*/  LOP3.LUT R5, R5, R12, RZ, 0x3c, !PT ;  /* 0x0000000c05057212 */ /* 0x000fe400078e3cff */
[----:B------:R-:W-:Y:S02]  /*24d0*/  LOP3.LUT R9, R9, R16, RZ, 0x3c, !PT ;  /* 0x0000001009097212 */ /* 0x000fe400078e3cff */
[----:B------:R-:W-:Y:S02]  /*24e0*/  SHF.L.W.U32.HI R5, R5, 0x18, R5 ;  /* 0x0000001805057819 */ /* 0x000fe40000010e05 */
[----:B------:R-:W-:Y:S02]  /*24f0*/  LOP3.LUT R10, R10, R3, RZ, 0x3c, !PT ;  /* 0x000000030a0a7212 */ /* 0x000fe400078e3cff */
[----:B------:R-:W-:-:S05]  /*2500*/  SHF.L.W.U32.HI R9, R9, 0x18, R9 ;  /* 0x0000001809097819 */ /* 0x000fca0000010e09 */
[----:B------:R-:W-:Y:S01]  /*2510*/  IMAD.IADD R4, R4, 0x1, R9 ;  /* 0x0000000104047824 */ /* 0x000fe200078e0209 */
[----:B--2---:R-:W-:Y:S02]  /*2520*/  IADD3 R21, PT, PT, R27, R17, R26 ;  /* 0x000000111b157210 */ /* 0x004fe40007ffe01a */
[----:B------:R-:W1:Y:S02]  /*2530*/  LDC.U8 R26, c[0x3][0x35] ;  /* 0x00c00d40ff1a7b82 */ /* 0x000e640000000000 */
[----:B------:R-:W-:-:S04]  /*2540*/  LOP3.LUT R8, R8, R21, RZ, 0x3c, !PT ;  /* 0x0000001508087212 */ /* 0x000fc800078e3cff */
[----:B------:R-:W-:-:S05]  /*2550*/  SHF.L.W.U32.HI R17, R8, 0x10, R8 ;  /* 0x0000001008117819 */ /* 0x000fca0000010e08 */
[----:B------:R-:W-:Y:S02]  /*2560*/  IMAD.IADD R8, R14, 0x1, R17 ;  /* 0x000000010e087824 */ /* 0x000fe400078e0211 */
[----:B-1----:R-:W-:-:S03]  /*2570*/  IMAD R19, R26, 0x4, R1 ;  /* 0x000000041a137824 */ /* 0x002fc600078e0201 */
[----:B------:R-:W-:-:S04]  /*2580*/  LOP3.LUT R26, R27, R8, RZ, 0x3c, !PT ;  /* 0x000000081b1a7212 */ /* 0x000fc800078e3cff */
[----:B------:R-:W-:Y:S01]  /*2590*/  SHF.L.W.U32.HI R26, R26, 0x14, R26 ;  /* 0x000000141a1a7819 */ /* 0x000fe20000010e1a */
[----:B------:R-:W2:Y:S03]  /*25a0*/  LDL R19, [R19] ;  /* 0x0000000013137983 */ /* 0x000ea60000100800 */
[----:B---3--:R-:W-:-:S04]  /*25b0*/  IADD3 R14, PT, PT, R21, R26, R15 ;  /* 0x0000001a150e7210 */ /* 0x008fc80007ffe00f */
[----:B------:R-:W-:-:S04]  /*25c0*/  LOP3.LUT R17, R17, R14, RZ, 0x3c, !PT ;  /* 0x0000000e11117212 */ /* 0x000fc800078e3cff */
[----:B------:R-:W-:-:S05]  /*25d0*/  SHF.L.W.U32.HI R21, R17, 0x18, R17 ;  /* 0x0000001811157819 */ /* 0x000fca0000010e11 */
[----:B------:R-:W-:Y:S02]  /*25e0*/  IMAD.IADD R17, R8, 0x1, R21 ;  /* 0x0000000108117824 */ /* 0x000fe400078e0215 */
[----:B0-----:R-:W-:-:S03]  /*25f0*/  IMAD R15, R28, 0x4, R1 ;  /* 0x000000041c0f7824 */ /* 0x001fc600078e0201 */
[----:B------:R-:W-:-:S03]  /*2600*/  LOP3.LUT R8, R26, R17, RZ, 0x3c, !PT ;  /* 0x000000111a087212 */ /* 0x000fc600078e3cff */
[----:B------:R-:W3:Y:S01]  /*2610*/  LDL R15, [R15] ;  /* 0x000000000f0f7983 */ /* 0x000ee20000100800 */
[----:B------:R-:W-:Y:S02]  /*2620*/  SHF.L.W.U32.HI R8, R8, 0x19, R8 ;  /* 0x0000001908087819 */ /* 0x000fe40000010e08 */
[----:B------:R-:W-:Y:S02]  /*2630*/  LOP3.LUT R20, R20, R4, RZ, 0x3c, !PT ;  /* 0x0000000414147212 */ /* 0x000fe400078e3cff */
[----:B----4-:R-:W-:Y:S01]  /*2640*/  IADD3 R2, PT, PT, R8, R3, R2 ;  /* 0x0000000308027210 */ /* 0x010fe20007ffe002 */
[----:B------:R-:W-:-:S03]  /*2650*/  IMAD.IADD R3, R22, 0x1, R5 ;  /* 0x0000000116037824 */ /* 0x000fc600078e0205 */
[----:B------:R-:W-:-:S04]  /*2660*/  LOP3.LUT R5, R5, R2, RZ, 0x3c, !PT ;  /* 0x0000000205057212 */ /* 0x000fc800078e3cff */
[----:B------:R-:W-:-:S05]  /*2670*/  SHF.L.W.U32.HI R5, R5, 0x10, R5 ;  /* 0x0000001005057819 */ /* 0x000fca0000010e05 */
[----:B------:R-:W-:Y:S02]  /*2680*/  IMAD.IADD R29, R4, 0x1, R5 ;  /* 0x00000001041d7824 */ /* 0x000fe400078e0205 */
[----:B------:R-:W0:Y:S03]  /*2690*/  LDC.U8 R4, c[0x3][0x37] ;  /* 0x00c00dc0ff047b82 */ /* 0x000e260000000000 */
[----:B------:R-:W-:Y:S02]  /*26a0*/  LOP3.LUT R22, R8, R29, RZ, 0x3c, !PT ;  /* 0x0000001d08167212 */ /* 0x000fe400078e3cff */
[----:B------:R-:W-:Y:S02]  /*26b0*/  LOP3.LUT R6, R6, R3, RZ, 0x3c, !PT ;  /* 0x0000000306067212 */ /* 0x000fe400078e3cff */
[----:B------:R-:W-:Y:S02]  /*26c0*/  SHF.L.W.U32.HI R22, R22, 0x14, R22 ;  /* 0x0000001416167819 */ /* 0x000fe40000010e16 */
[----:B------:R-:W-:-:S02]  /*26d0*/  SHF.L.W.U32.HI R8, R6, 0x19, R6 ;  /* 0x0000001906087819 */ /* 0x000fc40000010e06 */
[----:B-----5:R-:W-:Y:S02]  /*26e0*/  IADD3 R2, PT, PT, R2, R22, R7 ;  /* 0x0000001602027210 */ /* 0x020fe40007ffe007 */
[----:B------:R-:W1:Y:S01]  /*26f0*/  LDC.64 R6, c[0x3][0x38] ;  /* 0x00c00e00ff067b82 */ /* 0x000e620000000a00 */
[----:B------:R-:W-:Y:S01]  /*2700*/  SHF.L.W.U32.HI R10, R10, 0x18, R10 ;  /* 0x000000180a0a7819 */ /* 0x000fe20000010e0a */
[----:B0-----:R-:W-:-:S06]  /*2710*/  IMAD R4, R4, 0x4, R1 ;  /* 0x0000000404047824 */ /* 0x001fcc00078e0201 */
[----:B------:R-:W4:Y:S01]  /*2720*/  LDL R4, [R4] ;  /* 0x0000000004047983 */ /* 0x000f220000100800 */
[----:B------:R-:W-:Y:S01]  /*2730*/  IMAD.IADD R11, R11, 0x1, R10 ;  /* 0x000000010b0b7824 */ /* 0x000fe200078e020a */
[----:B------:R-:W-:-:S04]  /*2740*/  IADD3 R16, PT, PT, R8, R16, R23 ;  /* 0x0000001008107210 */ /* 0x000fc80007ffe017 */
[----:B------:R-:W-:Y:S02]  /*2750*/  LOP3.LUT R18, R18, R11, RZ, 0x3c, !PT ;  /* 0x0000000b12127212 */ /* 0x000fe400078e3cff */
[----:B-1----:R-:W-:Y:S02]  /*2760*/  LOP3.LUT R6, R6, 0xff, RZ, 0xc0, !PT ;  /* 0x000000ff06067812 */ /* 0x002fe400078ec0ff */
[----:B------:R-:W-:-:S03]  /*2770*/  SHF.L.W.U32.HI R26, R18, 0x19, R18 ;  /* 0x00000019121a7819 */ /* 0x000fc60000010e12 */
[----:B------:R-:W-:Y:S01]  /*2780*/  IMAD R23, R6, 0x4, R1 ;  /* 0x0000000406177824 */ /* 0x000fe200078e0201 */
[----:B------:R-:W-:Y:S01]  /*2790*/  IADD3 R12, PT, PT, R26, R12, R13 ;  /* 0x0000000c1a0c7210 */ /* 0x000fe20007ffe00d */
[----:B------:R-:W0:Y:S03]  /*27a0*/  LDC.U8 R18, c[0x3][0x39] ;  /* 0x00c00e40ff127b82 */ /* 0x000e260000000000 */
[----:B------:R1:W5:Y:S01]  /*27b0*/  LDL R13, [R23] ;  /* 0x00000000170d7983 */ /* 0x0003620000100800 */
[----:B------:R-:W-:-:S04]  /*27c0*/  LOP3.LUT R6, R9, R12, RZ, 0x3c, !PT ;  /* 0x0000000c09067212 */ /* 0x000fc800078e3cff */
[----:B------:R-:W-:Y:S01]  /*27d0*/  SHF.L.W.U32.HI R6, R6, 0x10, R6 ;  /* 0x0000001006067819 */ /* 0x000fe20000010e06 */
[----:B0-----:R-:W-:-:S06]  /*27e0*/  IMAD R18, R18, 0x4, R1 ;  /* 0x0000000412127824 */ /* 0x001fcc00078e0201 */
[----:B------:R-:W5:Y:S01]  /*27f0*/  LDL R18, [R18] ;  /* 0x0000000012127983 */ /* 0x000f620000100800 */
[----:B------:R-:W-:-:S05]  /*2800*/  IMAD.IADD R17, R17, 0x1, R6 ;  /* 0x0000000111117824 */ /* 0x000fca00078e0206 */
[----:B------:R-:W-:-:S04]  /*2810*/  LOP3.LUT R9, R26, R17, RZ, 0x3c, !PT ;  /* 0x000000111a097212 */ /* 0x000fc800078e3cff */
[----:B------:R-:W-:Y:S02]  /*2820*/  SHF.L.W.U32.HI R9, R9, 0x14, R9 ;  /* 0x0000001409097819 */ /* 0x000fe40000010e09 */
[----:B------:R-:W-:Y:S02]  /*2830*/  LOP3.LUT R28, R7, 0xff, RZ, 0xc0, !PT ;  /* 0x000000ff071c7812 */ /* 0x000fe400078ec0ff */
[----:B------:R-:W-:Y:S02]  /*2840*/  IADD3 R7, PT, PT, R12, R9, R0 ;  /* 0x000000090c077210 */ /* 0x000fe40007ffe000 */
[----:B------:R-:W1:Y:S01]  /*2850*/  LDC.U8 R12, c[0x3][0x3a] ;  /* 0x00c00e80ff0c7b82 */ /* 0x000e620000000000 */
[----:B------:R-:W-:-:S04]  /*2860*/  LOP3.LUT R0, R21, R16, RZ, 0x3c, !PT ;  /* 0x0000001015007212 */ /* 0x000fc800078e3cff */
[----:B------:R-:W-:-:S05]  /*2870*/  SHF.L.W.U32.HI R0, R0, 0x10, R0 ;  /* 0x0000001000007819 */ /* 0x000fca0000010e00 */
[----:B------:R-:W-:Y:S02]  /*2880*/  IMAD.IADD R11, R11, 0x1, R0 ;  /* 0x000000010b0b7824 */ /* 0x000fe400078e0200 */
[----:B-1----:R-:W-:-:S03]  /*2890*/  IMAD R23, R12, 0x4, R1 ;  /* 0x000000040c177824 */ /* 0x002fc600078e0201 */
[----:B------:R-:W-:Y:S02]  /*28a0*/  LOP3.LUT R12, R8, R11, RZ, 0x3c, !PT ;  /* 0x0000000b080c7212 */ /* 0x000fe400078e3cff */
[----:B------:R0:W5:Y:S02]  /*28b0*/  LDL R8, [R23] ;  /* 0x0000000017087983 */ /* 0x0001640000100800 */
[----:B------:R-:W-:Y:S02]  /*28c0*/  SHF.L.W.U32.HI R12, R12, 0x14, R12 ;  /* 0x000000140c0c7819 */ /* 0x000fe40000010e0c */
[----:B------:R-:W-:Y:S01]  /*28d0*/  SHF.L.W.U32.HI R21, R20, 0x19, R20 ;  /* 0x0000001914157819 */ /* 0x000fe20000010e14 */
[----:B------:R-:W-:-:S06]  /*28e0*/  IMAD R28, R28, 0x4, R1 ;  /* 0x000000041c1c7824 */ /* 0x000fcc00078e0201 */
[----:B------:R-:W5:Y:S01]  /*28f0*/  LDL R28, [R28] ;  /* 0x000000001c1c7983 */ /* 0x000f620000100800 */
[----:B------:R-:W-:Y:S01]  /*2900*/  LOP3.LUT R6, R6, R7, RZ, 0x3c, !PT ;  /* 0x0000000706067212 */ /* 0x000fe200078e3cff */
[----:B------:R-:W1:Y:S01]  /*2910*/  LDC.U8 R26, c[0x3][0x3e] ;  /* 0x00c00f80ff1a7b82 */ /* 0x000e620000000000 */
[----:B------:R-:W-:Y:S02]  /*2920*/  LOP3.LUT R5, R5, R2, RZ, 0x3c, !PT ;  /* 0x0000000205057212 */ /* 0x000fe400078e3cff */
[----:B--2---:R-:W-:-:S05]  /*2930*/  IADD3 R19, PT, PT, R16, R12, R19 ;  /* 0x0000000c10137210 */ /* 0x004fca0007ffe013 */
[----:B------:R-:W2:Y:S01]  /*2940*/  LDC.U8 R16, c[0x3][0x3b] ;  /* 0x00c00ec0ff107b82 */ /* 0x000ea20000000000 */
[----:B---3--:R-:W-:-:S07]  /*2950*/  IADD3 R15, PT, PT, R21, R14, R15 ;  /* 0x0000000e150f7210 */ /* 0x008fce0007ffe00f */
[----:B------:R-:W3:Y:S01]  /*2960*/  LDC.U8 R14, c[0x3][0x3d] ;  /* 0x00c00f40ff0e7b82 */ /* 0x000ee20000000000 */
[----:B--2---:R-:W-:-:S06]  /*2970*/  IMAD R16, R16, 0x4, R1 ;  /* 0x0000000410107824 */ /* 0x004fcc00078e0201 */
[----:B------:R-:W2:Y:S01]  /*2980*/  LDL R16, [R16] ;  /* 0x0000000010107983 */ /* 0x000ea20000100800 */
[----:B------:R-:W-:Y:S01]  /*2990*/  LOP3.LUT R10, R10, R15, RZ, 0x3c, !PT ;  /* 0x0000000f0a0a7212 */ /* 0x000fe200078e3cff */
[----:B---3--:R-:W-:-:S03]  /*29a0*/  IMAD R20, R14, 0x4, R1 ;  /* 0x000000040e147824 */ /* 0x008fc600078e0201 */
[----:B------:R-:W-:-:S05]  /*29b0*/  SHF.L.W.U32.HI R14, R10, 0x10, R10 ;  /* 0x000000100a0e7819 */ /* 0x000fca0000010e0a */
[----:B------:R-:W-:Y:S01]  /*29c0*/  IMAD.IADD R10, R3, 0x1, R14 ;  /* 0x00000001030a7824 */ /* 0x000fe200078e020e */
[----:B------:R-:W3:Y:S04]  /*29d0*/  LDL R20, [R20] ;  /* 0x0000000014147983 */ /* 0x000ee80000100800 */
[----:B------:R-:W-:-:S04]  /*29e0*/  LOP3.LUT R3, R21, R10, RZ, 0x3c, !PT ;  /* 0x0000000a15037212 */ /* 0x000fc800078e3cff */
[----:B------:R-:W-:-:S04]  /*29f0*/  SHF.L.W.U32.HI R3, R3, 0x14, R3 ;  /* 0x0000001403037819 */ /* 0x000fc80000010e03 */
[----:B----4-:R-:W-:Y:S02]  /*2a00*/  IADD3 R15, PT, PT, R15, R3, R4 ;  /* 0x000000030f0f7210 */ /* 0x010fe40007ffe004 */
[----:B------:R-:W-:-:S05]  /*2a10*/  SHF.L.W.U32.HI R4, R6, 0x18, R6 ;  /* 0x0000001806047819 */ /* 0x000fca0000010e06 */
[----:B------:R-:W-:-:S05]  /*2a20*/  IMAD.IADD R6, R17, 0x1, R4 ;  /* 0x0000000111067824 */ /* 0x000fca00078e0204 */
[----:B------:R-:W-:-:S04]  /*2a30*/  LOP3.LUT R9, R9, R6, RZ, 0x3c, !PT ;  /* 0x0000000609097212 */ /* 0x000fc800078e3cff */
[----:B------:R-:W-:-:S04]  /*2a40*/  SHF.L.W.U32.HI R9, R9, 0x19, R9 ;  /* 0x0000001909097819 */ /* 0x000fc80000010e09 */
[----:B-----5:R-:W-:Y:S02]  /*2a50*/  IADD3 R2, PT, PT, R9, R2, R13 ;  /* 0x0000000209027210 */ /* 0x020fe40007ffe00d */
[----:B------:R-:W-:Y:S02]  /*2a60*/  LOP3.LUT R13, R14, R15, RZ, 0x3c, !PT ;  /* 0x0000000f0e0d7212 */ /* 0x000fe400078e3cff */
[----:B------:R-:W-:Y:S02]  /*2a70*/  LOP3.LUT R14, R0, R19, RZ, 0x3c, !PT ;  /* 0x00000013000e7212 */ /* 0x000fe400078e3cff */
[----:B------:R-:W-:Y:S01]  /*2a80*/  SHF.L.W.U32.HI R13, R13, 0x18, R13 ;  /* 0x000000180d0d7819 */ /* 0x000fe20000010e0d */
[----:B-1----:R-:W-:Y:S01]  /*2a90*/  IMAD R0, R26, 0x4, R1 ;  /* 0x000000041a007824 */ /* 0x002fe200078e0201 */
[----:B------:R-:W-:Y:S01]  /*2aa0*/  SHF.L.W.U32.HI R14, R14, 0x18, R14 ;  /* 0x000000180e0e7819 */ /* 0x000fe20000010e0e */
[----:B------:R-:W1:Y:S02]  /*2ab0*/  LDC.U8 R26, c[0x3][0x3f] ;  /* 0x00c00fc0ff1a7b82 */ /* 0x000e640000000000 */
[----:B------:R-:W-:Y:S01]  /*2ac0*/  IMAD.IADD R10, R10, 0x1, R13 ;  /* 0x000000010a0a7824 */ /* 0x000fe200078e020d */
[----:B------:R-:W-:Y:S01]  /*2ad0*/  LOP3.LUT R13, R13, R2, RZ, 0x3c, !PT ;  /* 0x000000020d0d7212 */ /* 0x000fe200078e3cff */
[----:B------:R-:W4:Y:S01]  /*2ae0*/  LDL R0, [R0] ;  /* 0x0000000000007983 */ /* 0x000f220000100800 */
[----:B0-----:R-:W-:-:S02]  /*2af0*/  IMAD.IADD R23, R11, 0x1, R14 ;  /* 0x000000010b177824 */ /* 0x001fc400078e020e */
[----:B------:R-:W-:-:S03]  /*2b00*/  SHF.L.W.U32.HI R11, R13, 0x10, R13 ;  /* 0x000000100d0b7819 */ /* 0x000fc60000010e0d */
[----:B------:R-:W-:Y:S02]  /*2b10*/  LOP3.LUT R12, R12, R23, RZ, 0x3c, !PT ;  /* 0x000000170c0c7212 */ /* 0x000fe400078e3cff */
[----:B------:R-:W-:Y:S01]  /*2b20*/  IMAD.IADD R23, R23, 0x1, R11 ;  /* 0x0000000117177824 */ /* 0x000fe200078e020b */
[----:B------:R-:W-:-:S04]  /*2b30*/  LOP3.LUT R3, R3, R10, RZ, 0x3c, !PT ;  /* 0x0000000a03037212 */ /* 0x000fc800078e3cff */
[----:B------:R-:W-:-:S04]  /*2b40*/  LOP3.LUT R21, R9, R23, RZ, 0x3c, !PT ;  /* 0x0000001709157212 */ /* 0x000fc800078e3cff */
[----:B------:R-:W-:Y:S02]  /*2b50*/  SHF.L.W.U32.HI R21, R21, 0x14, R21 ;  /* 0x0000001415157819 */ /* 0x000fe40000010e15 */
[----:B------:R-:W-:Y:S01]  /*2b60*/  SHF.L.W.U32.HI R9, R3, 0x19, R3 ;  /* 0x0000001903097819 */ /* 0x000fe20000010e03 */
[----:B-1----:R-:W-:Y:S01]  /*2b70*/  IMAD R17, R26, 0x4, R1 ;  /* 0x000000041a117824 */ /* 0x002fe200078e0201 */
[----:B------:R-:W-:Y:S02]  /*2b80*/  IADD3 R18, PT, PT, R2, R21, R18 ;  /* 0x0000001502127210 */ /* 0x000fe40007ffe012 */
[----:B------:R-:W0:Y:S03]  /*2b90*/  LDC.64 R2, c[0x3][0x40] ;  /* 0x00c01000ff027b82 */ /* 0x000e260000000a00 */
[----:B------:R-:W5:Y:S01]  /*2ba0*/  LDL R17, [R17] ;  /* 0x0000000011117983 */ /* 0x000f620000100800 */
[----:B0-----:R-:W-:-:S05]  /*2bb0*/  LOP3.LUT R2, R2, 0xff, RZ, 0xc0, !PT ;  /* 0x000000ff02027812 */ /* 0x001fca00078ec0ff */
[----:B------:R-:W-:Y:S01]  /*2bc0*/  IMAD R27, R2, 0x4, R1 ;  /* 0x00000004021b7824 */ /* 0x000fe200078e0201 */
[----:B------:R-:W-:Y:S02]  /*2bd0*/  SHF.L.W.U32.HI R2, R12, 0x19, R12 ;  /* 0x000000190c027819 */ /* 0x000fe40000010e0c */
[----:B------:R-:W0:Y:S03]  /*2be0*/  LDC.U8 R12, c[0x3][0x41] ;  /* 0x00c01040ff0c7b82 */ /* 0x000e260000000000 */
[----:B------:R-:W5:Y:S01]  /*2bf0*/  LDL R27, [R27] ;  /* 0x000000001b1b7983 */ /* 0x000f620000100800 */
[----:B------:R-:W-:Y:S02]  /*2c00*/  SHF.L.W.U32.HI R5, R5, 0x18, R5 ;  /* 0x0000001805057819 */ /* 0x000fe40000010e05 */
[----:B------:R-:W-:-:S03]  /*2c10*/  IADD3 R8, PT, PT, R2, R7, R8 ;  /* 0x0000000702087210 */ /* 0x000fc60007ffe008 */
[----:B------:R-:W-:Y:S01]  /*2c20*/  IMAD.IADD R29, R29, 0x1, R5 ;  /* 0x000000011d1d7824 */ /* 0x000fe200078e0205 */
[----:B------:R-:W-:Y:S02]  /*2c30*/  LOP3.LUT R5, R5, R8, RZ, 0x3c, !PT ;  /* 0x0000000805057212 */ /* 0x000fe400078e3cff */
[----:B------:R-:W-:Y:S02]  /*2c40*/  LOP3.LUT R26, R3, 0xff, RZ, 0xc0, !PT ;  /* 0x000000ff031a7812 */ /* 0x000fe400078ec0ff */
[----:B------:R-:W-:-:S03]  /*2c50*/  SHF.L.W.U32.HI R5, R5, 0x10, R5 ;  /* 0x0000001005057819 */ /* 0x000fc60000010e05 */
[----:B------:R-:W-:Y:S02]  /*2c60*/  IMAD R13, R26, 0x4, R1 ;  /* 0x000000041a0d7824 */ /* 0x000fe400078e0201 */
[----:B------:R-:W-:-:S04]  /*2c70*/  IMAD.IADD R7, R10, 0x1, R5 ;  /* 0x000000010a077824 */ /* 0x000fc800078e0205 */
[----:B------:R-:W5:Y:S01]  /*2c80*/  LDL R13, [R13] ;  /* 0x000000000d0d7983 */ /* 0x000f620000100800 */
[----:B0-----:R-:W-:Y:S01]  /*2c90*/  IMAD R3, R12, 0x4, R1 ;  /* 0x000000040c037824 */ /* 0x001fe200078e0201 */
[----:B------:R-:W-:-:S04]  /*2ca0*/  LOP3.LUT R12, R2, R7, RZ, 0x3c, !PT ;  /* 0x00000007020c7212 */ /* 0x000fc800078e3cff */
[----:B------:R3:W5:Y:S01]  /*2cb0*/  LDL R2, [R3] ;  /* 0x0000000003027983 */ /* 0x0007620000100800 */
[----:B------:R-:W-:Y:S02]  /*2cc0*/  SHF.L.W.U32.HI R12, R12, 0x14, R12 ;  /* 0x000000140c0c7819 */ /* 0x000fe40000010e0c */
[----:B------:R-:W-:-:S04]  /*2cd0*/  IADD3 R19, PT, PT, R9, R19, R28 ;  /* 0x0000001309137210 */ /* 0x000fc80007ffe01c */
[----:B------:R-:W-:-:S04]  /*2ce0*/  LOP3.LUT R4, R4, R19, RZ, 0x3c, !PT ;  /* 0x0000001304047212 */ /* 0x000fc800078e3cff */
[----:B------:R-:W-:-:S05]  /*2cf0*/  SHF.L.W.U32.HI R10, R4, 0x10, R4 ;  /* 0x00000010040a7819 */ /* 0x000fca0000010e04 */
[----:B------:R-:W-:-:S05]  /*2d00*/  IMAD.IADD R4, R29, 0x1, R10 ;  /* 0x000000011d047824 */ /* 0x000fca00078e020a */
[----:B------:R-:W-:-:S04]  /*2d10*/  LOP3.LUT R9, R9, R4, RZ, 0x3c, !PT ;  /* 0x0000000409097212 */ /* 0x000fc800078e3cff */
[----:B------:R-:W-:Y:S02]  /*2d20*/  SHF.L.W.U32.HI R9, R9, 0x14, R9 ;  /* 0x0000001409097819 */ /* 0x000fe40000010e09 */
[----:B------:R-:W-:-:S04]  /*2d30*/  LOP3.LUT R22, R22, R29, RZ, 0x3c, !PT ;  /* 0x0000001d16167212 */ /* 0x000fc800078e3cff */
[----:B------:R-:W-:Y:S02]  /*2d40*/  SHF.L.W.U32.HI R29, R22, 0x19, R22 ;  /* 0x00000019161d7819 */ /* 0x000fe40000010e16 */
[----:B--2---:R-:W-:Y:S02]  /*2d50*/  IADD3 R16, PT, PT, R8, R12, R16 ;  /* 0x0000000c08107210 */ /* 0x004fe40007ffe010 */
[----:B------:R-:W0:Y:S02]  /*2d60*/  LDC.U8 R8, c[0x3][0x42] ;  /* 0x00c01080ff087b82 */ /* 0x000e240000000000 */
[----:B0-----:R-:W-:-:S06]  /*2d70*/  IMAD R8, R8, 0x4, R1 ;  /* 0x0000000408087824 */ /* 0x001fcc00078e0201 */
[----:B------:R-:W2:Y:S01]  /*2d80*/  LDL R8, [R8] ;  /* 0x0000000008087983 */ /* 0x000ea20000100800 */
[----:B---3--:R-:W-:Y:S02]  /*2d90*/  IADD3 R3, PT, PT, R19, R9, R20 ;  /* 0x0000000913037210 */ /* 0x008fe40007ffe014 */
[----:B------:R-:W0:Y:S02]  /*2da0*/  LDC.U8 R20, c[0x3][0x43] ;  /* 0x00c010c0ff147b82 */ /* 0x000e240000000000 */
[----:B0-----:R-:W-:-:S06]  /*2db0*/  IMAD R19, R20, 0x4, R1 ;  /* 0x0000000414137824 */ /* 0x001fcc00078e0201 */
[----:B------:R-:W0:Y:S01]  /*2dc0*/  LDC.U8 R20, c[0x3][0x45] ;  /* 0x00c01140ff147b82 */ /* 0x000e220000000000 */
[----:B------:R-:W3:Y:S01]  /*2dd0*/  LDL R19, [R19] ;  /* 0x0000000013137983 */ /* 0x000ee20000100800 */
[----:B----4-:R-:W-:-:S04]  /*2de0*/  IADD3 R22, PT, PT, R29, R15, R0 ;  /* 0x0000000f1d167210 */ /* 0x010fc80007ffe000 */
[----:B------:R-:W-:-:S04]  /*2df0*/  LOP3.LUT R14, R14, R22, RZ, 0x3c, !PT ;  /* 0x000000160e0e7212 */ /* 0x000fc800078e3cff */
[----:B------:R-:W-:-:S05]  /*2e00*/  SHF.L.W.U32.HI R15, R14, 0x10, R14 ;  /* 0x000000100e0f7819 */ /* 0x000fca0000010e0e */
[----:B------:R-:W-:-:S05]  /*2e10*/  IMAD.IADD R14, R6, 0x1, R15 ;  /* 0x00000001060e7824 */ /* 0x000fca00078e020f */
[----:B------:R-:W-:-:S04]  /*2e20*/  LOP3.LUT R0, R29, R14, RZ, 0x3c, !PT ;  /* 0x0000000e1d007212 */ /* 0x000fc800078e3cff */
[----:B------:R-:W-:-:S04]  /*2e30*/  SHF.L.W.U32.HI R0, R0, 0x14, R0 ;  /* 0x0000001400007819 */ /* 0x000fc80000010e00 */
[----:B-----5:R-:W-:Y:S01]  /*2e40*/  IADD3 R6, PT, PT, R22, R0, R17 ;  /* 0x0000000016067210 */ /* 0x020fe20007ffe011 */
[----:B0-----:R-:W-:Y:S02]  /*2e50*/  IMAD R22, R20, 0x4, R1 ;  /* 0x0000000414167824 */ /* 0x001fe400078e0201 */
[----:B------:R-:W0:Y:S01]  /*2e60*/  LDC.U8 R20, c[0x3][0x46] ;  /* 0x00c01180ff147b82 */ /* 0x000e220000000000 */
[----:B------:R-:W-:-:S03]  /*2e70*/  LOP3.LUT R15, R15, R6, RZ, 0x3c, !PT ;  /* 0x000000060f0f7212 */ /* 0x000fc600078e3cff */
[----:B------:R-:W4:Y:S01]  /*2e80*/  LDL R22, [R22] ;  /* 0x0000000016167983 */ /* 0x000f220000100800 */
[----:B------:R-:W-:-:S05]  /*2e90*/  SHF.L.W.U32.HI R15, R15, 0x18, R15 ;  /* 0x000000180f0f7819 */ /* 0x000fca0000010e0f */
[----:B------:R-:W-:-:S05]  /*2ea0*/  IMAD.IADD R14, R14, 0x1, R15 ;  /* 0x000000010e0e7824 */ /* 0x000fca00078e020f */
[----:B------:R-:W-:-:S04]  /*2eb0*/  LOP3.LUT R0, R0, R14, RZ, 0x3c, !PT ;  /* 0x0000000e00007212 */ /* 0x000fc800078e3cff */
[----:B------:R-:W-:Y:S02]  /*2ec0*/  SHF.L.W.U32.HI R17, R0, 0x19, R0 ;  /* 0x0000001900117819 */ /* 0x000fe40000010e00 */
[----:B------:R-:W-:Y:S01]  /*2ed0*/  LOP3.LUT R0, R11, R18, RZ, 0x3c, !PT ;  /* 0x000000120b007212 */ /* 0x000fe200078e3cff */
[----:B0-----:R-:W-:Y:S01]  /*2ee0*/  IMAD R11, R20, 0x4, R1 ;  /* 0x00000004140b7824 */ /* 0x001fe200078e0201 */
[----:B------:R-:W-:Y:S02]  /*2ef0*/  LOP3.LUT R5, R5, R16, RZ, 0x3c, !PT ;  /* 0x0000001005057212 */ /* 0x000fe400078e3cff */
[----:B------:R-:W-:-:S03]  /*2f00*/  IADD3 R27, PT, PT, R17, R18, R27 ;  /* 0x00000012111b7210 */ /* 0x000fc60007ffe01b */
[----:B------:R-:W5:Y:S01]  /*2f10*/  LDL R11, [R11] ;  /* 0x000000000b0b7983 */ /* 0x000f620000100800 */
[----:B------:R-:W0:Y:S01]  /*2f20*/  LDC.U8 R18, c[0x3][0x47] ;  /* 0x00c011c0ff127b82 */ /* 0x000e220000000000 */
[----:B------:R-:W-:Y:S02]  /*2f30*/  LOP3.LUT R20, R10, R3, RZ, 0x3c, !PT ;  /* 0x000000030a147212 */ /* 0x000fe400078e3cff */
[----:B------:R-:W-:Y:S02]  /*2f40*/  SHF.L.W.U32.HI R10, R5, 0x18, R5 ;  /* 0x00000018050a7819 */ /* 0x000fe40000010e05 */
[----:B------:R-:W-:Y:S02]  /*2f50*/  SHF.L.W.U32.HI R5, R20, 0x18, R20 ;  /* 0x0000001814057819 */ /* 0x000fe40000010e14 */
[----:B------:R-:W-:Y:S01]  /*2f60*/  LOP3.LUT R20, R10, R27, RZ, 0x3c, !PT ;  /* 0x0000001b0a147212 */ /* 0x000fe200078e3cff */
[----:B------:R-:W-:Y:S02]  /*2f70*/  IMAD.IADD R7, R7, 0x1, R10 ;  /* 0x0000000107077824 */ /* 0x000fe400078e020a */
[----:B------:R-:W-:Y:S01]  /*2f80*/  IMAD.IADD R10, R4, 0x1, R5 ;  /* 0x00000001040a7824 */ /* 0x000fe200078e0205 */
[----:B------:R-:W-:-:S04]  /*2f90*/  SHF.L.W.U32.HI R4, R20, 0x10, R20 ;  /* 0x0000001014047819 */ /* 0x000fc80000010e14 */
[----:B------:R-:W-:Y:S01]  /*2fa0*/  LOP3.LUT R9, R9, R10, RZ, 0x3c, !PT ;  /* 0x0000000a09097212 */ /* 0x000fe200078e3cff */
[----:B------:R-:W-:Y:S01]  /*2fb0*/  IMAD.IADD R10, R10, 0x1, R4 ;  /* 0x000000010a0a7824 */ /* 0x000fe200078e0204 */
[----:B------:R-:W-:-:S04]  /*2fc0*/  LOP3.LUT R12, R12, R7, RZ, 0x3c, !PT ;  /* 0x000000070c0c7212 */ /* 0x000fc800078e3cff */
[----:B------:R-:W-:Y:S01]  /*2fd0*/  LOP3.LUT R17, R17, R10, RZ, 0x3c, !PT ;  /* 0x0000000a11117212 */ /* 0x000fe200078e3cff */
[----:B0-----:R-:W-:Y:S01]  /*2fe0*/  IMAD R20, R18, 0x4, R1 ;  /* 0x0000000412147824 */ /* 0x001fe200078e0201 */
[----:B------:R-:W-:Y:S02]  /*2ff0*/  SHF.L.W.U32.HI R26, R12, 0x19, R12 ;  /* 0x000000190c1a7819 */ /* 0x000fe40000010e0c */
[----:B------:R-:W-:Y:S02]  /*3000*/  SHF.L.W.U32.HI R17, R17, 0x14, R17 ;  /* 0x0000001411117819 */ /* 0x000fe40000010e11 */
[----:B------:R-:W-:Y:S01]  /*3010*/  IADD3 R13, PT, PT, R26, R3, R13 ;  /* 0x000000031a0d7210 */ /* 0x000fe20007ffe00d */
[----:B------:R-:W5:Y:S01]  /*3020*/  LDL R20, [R20] ;  /* 0x0000000014147983 */ /* 0x000f620000100800 */
[----:B------:R-:W-:Y:S02]  /*3030*/  IADD3 R27, PT, PT, R27, R17, R2 ;  /* 0x000000111b1b7210 */ /* 0x000fe40007ffe002 */
[----:B------:R-:W0:Y:S02]  /*3040*/  LDC.64 R2, c[0x3][0x48] ;  /* 0x00c01200ff027b82 */ /* 0x000e240000000a00 */
[----:B0-----:R-:W-:-:S05]  /*3050*/  LOP3.LUT R2, R2, 0xff, RZ, 0xc0, !PT ;  /* 0x000000ff02027812 */ /* 0x001fca00078ec0ff */
[----:B------:R-:W-:-:S05]  /*3060*/  IMAD R2, R2, 0x4, R1 ;  /* 0x0000000402027824 */ /* 0x000fca00078e0201 */
[----:B------:R0:W5:Y:S01]  /*3070*/  LDL R18, [R2] ;  /* 0x0000000002127983 */ /* 0x0001620000100800 */
[----:B------:R-:W-:-:S05]  /*3080*/  SHF.L.W.U32.HI R0, R0, 0x18, R0 ;  /* 0x0000001800007819 */ /* 0x000fca0000010e00 */
[----:B------:R-:W-:-:S05]  /*3090*/  IMAD.IADD R28, R23, 0x1, R0 ;  /* 0x00000001171c7824 */ /* 0x000fca00078e0200 */
[----:B------:R-:W-:-:S04]  /*30a0*/  LOP3.LUT R21, R21, R28, RZ, 0x3c, !PT ;  /* 0x0000001c15157212 */ /* 0x000fc800078e3cff */
[----:B------:R-:W-:Y:S02]  /*30b0*/  SHF.L.W.U32.HI R21, R21, 0x19, R21 ;  /* 0x0000001915157819 */ /* 0x000fe40000010e15 */
[----:B------:R-:W-:-:S05]  /*30c0*/  LOP3.LUT R12, R3, 0xff, RZ, 0xc0, !PT ;  /* 0x000000ff030c7812 */ /* 0x000fca00078ec0ff */
[----:B------:R-:W-:Y:S01]  /*30d0*/  IMAD R12, R12, 0x4, R1 ;  /* 0x000000040c0c7824 */ /* 0x000fe200078e0201 */
[----:B0-----:R-:W0:Y:S05]  /*30e0*/  LDC.U8 R2, c[0x3][0x4a] ;  /* 0x00c01280ff027b82 */ /* 0x001e2a0000000000 */
[----:B------:R-:W5:Y:S01]  /*30f0*/  LDL R12, [R12] ;  /* 0x000000000c0c7983 */ /* 0x000f620000100800 */
[----:B------:R-:W-:-:S04]  /*3100*/  LOP3.LUT R15, R15, R13, RZ, 0x3c, !PT ;  /* 0x0000000d0f0f7212 */ /* 0x000fc800078e3cff */
[----:B------:R-:W-:Y:S02]  /*3110*/  SHF.L.W.U32.HI R23, R15, 0x10, R15 ;  /* 0x000000100f177819 */ /* 0x000fe40000010e0f */
[----:B--2---:R-:W-:Y:S02]  /*3120*/  IADD3 R16, PT, PT, R21, R16, R8 ;  /* 0x0000001015107210 */ /* 0x004fe40007ffe008 */
[----:B------:R-:W1:Y:S02]  /*3130*/  LDC.U8 R8, c[0x3][0x49] ;  /* 0x00c01240ff087b82 */ /* 0x000e640000000000 */
[----:B------:R-:W-:-:S04]  /*3140*/  LOP3.LUT R5, R5, R16, RZ, 0x3c, !PT ;  /* 0x0000001005057212 */ /* 0x000fc800078e3cff */
[----:B------:R-:W-:Y:S01]  /*3150*/  SHF.L.W.U32.HI R5, R5, 0x10, R5 ;  /* 0x0000001005057819 */ /* 0x000fe20000010e05 */
[----:B-1----:R-:W-:-:S06]  /*3160*/  IMAD R3, R8, 0x4, R1 ;  /* 0x0000000408037824 */ /* 0x002fcc00078e0201 */
[----:B------:R-:W2:Y:S01]  /*3170*/  LDL R3, [R3] ;  /* 0x0000000003037983 */ /* 0x000ea20000100800 */
[----:B------:R-:W-:-:S05]  /*3180*/  IMAD.IADD R14, R14, 0x1, R5 ;  /* 0x000000010e0e7824 */ /* 0x000fca00078e0205 */
[----:B------:R-:W-:Y:S01]  /*3190*/  LOP3.LUT R8, R21, R14, RZ, 0x3c, !PT ;  /* 0x0000000e15087212 */ /* 0x000fe200078e3cff */
[----:B------:R-:W-:-:S03]  /*31a0*/  IMAD.IADD R21, R28, 0x1, R23 ;  /* 0x000000011c157824 */ /* 0x000fc600078e0217 */
[----:B------:R-:W-:Y:S02]  /*31b0*/  SHF.L.W.U32.HI R8, R8, 0x14, R8 ;  /* 0x0000001408087819 */ /* 0x000fe40000010e08 */
[----:B------:R-:W-:Y:S02]  /*31c0*/  LOP3.LUT R15, R26, R21, RZ, 0x3c, !PT ;  /* 0x000000151a0f7212 */ /* 0x000fe400078e3cff */
[----:B---3--:R-:W-:Y:S01]  /*31d0*/  IADD3 R16, PT, PT, R16, R8, R19 ;  /* 0x0000000810107210 */ /* 0x008fe20007ffe013 */
[----:B0-----:R-:W-:Y:S01]  /*31e0*/  IMAD R19, R2, 0x4, R1 ;  /* 0x0000000402137824 */ /* 0x001fe200078e0201 */
[----:B------:R-:W-:-:S05]  /*31f0*/  SHF.L.W.U32.HI R15, R15, 0x14, R15 ;  /* 0x000000140f0f7819 */ /* 0x000fca0000010e0f */
[----:B------:R-:W3:Y:S01]  /*3200*/  LDL R19, [R19] ;  /* 0x0000000013137983 */ /* 0x000ee20000100800 */
[----:B------:R-:W-:Y:S02]  /*3210*/  SHF.L.W.U32.HI R9, R9, 0x19, R9 ;  /* 0x0000001909097819 */ /* 0x000fe40000010e09 */
[----:B----4-:R-:W-:Y:S02]  /*3220*/  IADD3 R2, PT, PT, R13, R15, R22 ;  /* 0x0000000f0d027210 */ /* 0x010fe40007ffe016 */
[----:B------:R-:W0:Y:S02]  /*3230*/  LDC.U8 R22, c[0x3][0x4b] ;  /* 0x00c012c0ff167b82 */ /* 0x000e240000000000 */
[----:B0-----:R-:W-:-:S06]  /*3240*/  IMAD R28, R22, 0x4, R1 ;  /* 0x00000004161c7824 */ /* 0x001fcc00078e0201 */
[----:B------:R-:W0:Y:S01]  /*3250*/  LDC.U8 R22, c[0x3][0x4d] ;  /* 0x00c01340ff167b82 */ /* 0x000e220000000000 */
[----:B-----5:R-:W-:Y:S01]  /*3260*/  IADD3 R11, PT, PT, R9, R6, R11 ;  /* 0x00000006090b7210 */ /* 0x020fe20007ffe00b */
[----:B------:R-:W4:Y:S03]  /*3270*/  LDL R28, [R28] ;  /* 0x000000001c1c7983 */ /* 0x000f260000100800 */
[----:B------:R-:W-:-:S04]  /*3280*/  LOP3.LUT R0, R0, R11, RZ, 0x3c, !PT ;  /* 0x0000000b00007212 */ /* 0x000fc800078e3cff */
[----:B------:R-:W-:-:S05]  /*3290*/  SHF.L.W.U32.HI R0, R0, 0x10, R0 ;  /* 0x0000001000007819 */ /* 0x000fca0000010e00 */
[----:B------:R-:W-:-:S05]  /*32a0*/  IMAD.IADD R6, R7, 0x1, R0 ;  /* 0x0000000107067824 */ /* 0x000fca00078e0200 */
[----:B------:R-:W-:-:S04]  /*32b0*/  LOP3.LUT R9, R9, R6, RZ, 0x3c, !PT ;  /* 0x0000000609097212 */ /* 0x000fc800078e3cff */
[----:B------:R-:W-:Y:S01]  /*32c0*/  SHF.L.W.U32.HI R9, R9, 0x14, R9 ;  /* 0x0000001409097819 */ /* 0x000fe20000010e09 */
[----:B0-----:R-:W-:-:S03]  /*32d0*/  IMAD R29, R22, 0x4, R1 ;  /* 0x00000004161d7824 */ /* 0x001fc600078e0201 */
[----:B------:R-:W-:Y:S02]  /*32e0*/  IADD3 R11, PT, PT, R11, R9, R20 ;  /* 0x000000090b0b7210 */ /* 0x000fe40007ffe014 */
[----:B------:R-:W5:Y:S01]  /*32f0*/  LDL R20, [R29] ;  /* 0x000000001d147983 */ /* 0x000f620000100800 */
[----:B------:R-:W0:Y:S01]  /*3300*/  LDC.U8 R22, c[0x3][0x4e] ;  /* 0x00c01380ff167b82 */ /* 0x000e220000000000 */
[----:B------:R-:W-:-:S04]  /*3310*/  LOP3.LUT R5, R5, R16, RZ, 0x3c, !PT ;  /* 0x0000001005057212 */ /* 0x000fc800078e3cff */
[----:B------:R-:W-:-:S05]  /*3320*/  SHF.L.W.U32.HI R13, R5, 0x18, R5 ;  /* 0x00000018050d7819 */ /* 0x000fca0000010e05 */
[----:B------:R-:W-:Y:S01]  /*3330*/  IMAD.IADD R5, R14, 0x1, R13 ;  /* 0x000000010e057824 */ /* 0x000fe200078e020d */
[----:B------:R-:W-:-:S04]  /*3340*/  LOP3.LUT R0, R0, R11, RZ, 0x3c, !PT ;  /* 0x0000000b00007212 */ /* 0x000fc800078e3cff */
[----:B------:R-:W-:Y:S02]  /*3350*/  LOP3.LUT R8, R8, R5, RZ, 0x3c, !PT ;  /* 0x0000000508087212 */ /* 0x000fe400078e3cff */
[----:B------:R-:W-:Y:S02]  /*3360*/  LOP3.LUT R7, R4, R27, RZ, 0x3c, !PT ;  /* 0x0000001b04077212 */ /* 0x000fe400078e3cff */
[----:B------:R-:W-:Y:S01]  /*3370*/  SHF.L.W.U32.HI R8, R8, 0x19, R8 ;  /* 0x0000001908087819 */ /* 0x000fe20000010e08 */
[----:B------:R-:W1:Y:S01]  /*3380*/  LDC.U8 R4, c[0x3][0x4f] ;  /* 0x00c013c0ff047b82 */ /* 0x000e620000000000 */
[----:B------:R-:W-:Y:S01]  /*3390*/  LOP3.LUT R14, R23, R2, RZ, 0x3c, !PT ;  /* 0x00000002170e7212 */ /* 0x000fe200078e3cff */
[----:B0-----:R-:W-:Y:S01]  /*33a0*/  IMAD R22, R22, 0x4, R1 ;  /* 0x0000000416167824 */ /* 0x001fe200078e0201 */
[----:B------:R-:W-:Y:S02]  /*33b0*/  SHF.L.W.U32.HI R23, R0, 0x18, R0 ;  /* 0x0000001800177819 */ /* 0x000fe40000010e00 */
[----:B------:R-:W-:-:S02]  /*33c0*/  SHF.L.W.U32.HI R14, R14, 0x18, R14 ;  /* 0x000000180e0e7819 */ /* 0x000fc40000010e0e */
[----:B------:R0:W5:Y:S01]  /*33d0*/  LDL R26, [R22] ;  /* 0x00000000161a7983 */ /* 0x0001620000100800 */
[----:B------:R-:W-:Y:S02]  /*33e0*/  IADD3 R18, PT, PT, R8, R27, R18 ;  /* 0x0000001b08127210 */ /* 0x000fe40007ffe012 */
[----:B------:R-:W-:Y:S02]  /*33f0*/  IMAD.IADD R21, R21, 0x1, R14 ;  /* 0x0000000115157824 */ /* 0x000fe400078e020e */
[----:B------:R-:W-:-:S04]  /*3400*/  LOP3.LUT R0, R23, R18, RZ, 0x3c, !PT ;  /* 0x0000001217007212 */ /* 0x000fc800078e3cff */
[----:B------:R-:W-:Y:S02]  /*3410*/  SHF.L.W.U32.HI R0, R0, 0x10, R0 ;  /* 0x0000001000007819 */ /* 0x000fe40000010e00 */
[----:B------:R-:W-:-:S03]  /*3420*/  LOP3.LUT R15, R15, R21, RZ, 0x3c, !PT ;  /* 0x000000150f0f7212 */ /* 0x000fc600078e3cff */
[----:B------:R-:W-:-:S05]  /*3430*/  IMAD.IADD R21, R21, 0x1, R0 ;  /* 0x0000000115157824 */ /* 0x000fca00078e0200 */
[----:B------:R-:W-:-:S04]  /*3440*/  LOP3.LUT R8, R8, R21, RZ, 0x3c, !PT ;  /* 0x0000001508087212 */ /* 0x000fc800078e3cff */
[----:B0-----:R-:W-:Y:S01]  /*3450*/  SHF.L.W.U32.HI R22, R8, 0x14, R8 ;  /* 0x0000001408167819 */ /* 0x001fe20000010e08 */
[----:B-1----:R-:W-:-:S06]  /*3460*/  IMAD R8, R4, 0x4, R1 ;  /* 0x0000000404087824 */ /* 0x002fcc00078e0201 */
[----:B------:R-:W5:Y:S01]  /*3470*/  LDL R8, [R8] ;  /* 0x0000000008087983 */ /* 0x000f620000100800 */
[----:B------:R-:W-:-:S05]  /*3480*/  IMAD.IADD R6, R6, 0x1, R23 ;  /* 0x0000000106067824 */ /* 0x000fca00078e0217 */
[----:B------:R-:W-:-:S04]  /*3490*/  LOP3.LUT R9, R9, R6, RZ, 0x3c, !PT ;  /* 0x0000000609097212 */ /* 0x000fc800078e3cff */
[----:B------:R-:W-:-:S04]  /*34a0*/  SHF.L.W.U32.HI R9, R9, 0x19, R9 ;  /* 0x0000001909097819 */ /* 0x000fc80000010e09 */
[----:B------:R-:W-:Y:S02]  /*34b0*/  IADD3 R12, PT, PT, R9, R2, R12 ;  /* 0x00000002090c7210 */ /* 0x000fe40007ffe00c */
[----:B------:R-:W-:Y:S02]  /*34c0*/  SHF.L.W.U32.HI R15, R15, 0x19, R15 ;  /* 0x000000190f0f7819 */ /* 0x000fe40000010e0f */
[----:B------:R-:W-:-:S05]  /*34d0*/  SHF.L.W.U32.HI R7, R7, 0x18, R7 ;  /* 0x0000001807077819 */ /* 0x000fca0000010e07 */
[----:B------:R-:W-:Y:S01]  /*34e0*/  IMAD.IADD R10, R10, 0x1, R7 ;  /* 0x000000010a0a7824 */ /* 0x000fe200078e0207 */
[----:B------:R-:W-:-:S04]  /*34f0*/  LOP3.LUT R13, R13, R12, RZ, 0x3c, !PT ;  /* 0x0000000c0d0d7212 */ /* 0x000fc800078e3cff */
[----:B------:R-:W-:Y:S02]  /*3500*/  SHF.L.W.U32.HI R13, R13, 0x10, R13 ;  /* 0x000000100d0d7819 */ /* 0x000fe40000010e0d */
[----:B--2---:R-:W-:Y:S02]  /*3510*/  IADD3 R18, PT, PT, R18, R22, R3 ;  /* 0x0000001612127210 */ /* 0x004fe40007ffe003 */
[----:B------:R-:W0:Y:S02]  /*3520*/  LDC.64 R2, c[0x3][0x50] ;  /* 0x00c01400ff027b82 */ /* 0x000e240000000a00 */
[----:B0-----:R-:W-:-:S05]  /*3530*/  LOP3.LUT R2, R2, 0xff, RZ, 0xc0, !PT ;  /* 0x000000ff02027812 */ /* 0x001fca00078ec0ff */
[----:B------:R-:W-:Y:S01]  /*3540*/  IMAD R4, R2, 0x4, R1 ;  /* 0x0000000402047824 */ /* 0x000fe200078e0201 */
[----:B---3--:R-:W-:Y:S02]  /*3550*/  IADD3 R2, PT, PT, R15, R16, R19 ;  /* 0x000000100f027210 */ /* 0x008fe40007ffe013 */
[----:B------:R-:W0:Y:S02]  /*3560*/  LDC.U8 R16, c[0x3][0x52] ;  /* 0x00c01480ff107b82 */ /* 0x000e240000000000 */
[----:B------:R-:W-:Y:S01]  /*3570*/  LOP3.LUT R7, R7, R2, RZ, 0x3c, !PT ;  /* 0x0000000207077212 */ /* 0x000fe200078e3cff */
[----:B------:R-:W2:Y:S03]  /*3580*/  LDL R4, [R4] ;  /* 0x0000000004047983 */ /* 0x000ea60000100800 */
[----:B------:R-:W-:Y:S02]  /*3590*/  SHF.L.W.U32.HI R7, R7, 0x10, R7 ;  /* 0x0000001007077819 */ /* 0x000fe40000010e07 */
[----:B------:R-:W-:-:S03]  /*35a0*/  LOP3.LUT R3, R3, 0xff, RZ, 0xc0, !PT ;  /* 0x000000ff03037812 */ /* 0x000fc600078ec0ff */
[----:B------:R-:W-:Y:S02]  /*35b0*/  IMAD.IADD R6, R6, 0x1, R7 ;  /* 0x0000000106067824 */ /* 0x000fe400078e0207 */
[----:B------:R-:W-:-:S03]  /*35c0*/  IMAD R3, R3, 0x4, R1 ;  /* 0x0000000403037824 */ /* 0x000fc600078e0201 */
[----:B------:R-:W-:-:S03]  /*35d0*/  LOP3.LUT R15, R15, R6, RZ, 0x3c, !PT ;  /* 0x000000060f0f7212 */ /* 0x000fc600078e3cff */
[----:B------:R-:W3:Y:S01]  /*35e0*/  LDL R3, [R3] ;  /* 0x0000000003037983 */ /* 0x000ee20000100800 */
[----:B------:R-:W-:Y:S01]  /*35f0*/  SHF.L.W.U32.HI R15, R15, 0x14, R15 ;  /* 0x000000140f0f7819 */ /* 0x000fe20000010e0f */
[----:B0-----:R-:W-:-:S06]  /*3600*/  IMAD R16, R16, 0x4, R1 ;  /* 0x0000000410107824 */ /* 0x001fcc00078e0201 */
[----:B------:R-:W3:Y:S01]  /*3610*/  LDL R16, [R16] ;  /* 0x0000000010107983 */ /* 0x000ee20000100800 */
[----:B------:R-:W-:Y:S01]  /*3620*/  LOP3.LUT R17, R17, R10, RZ, 0x3c, !PT ;  /* 0x0000000a11117212 */ /* 0x000fe200078e3cff */
[----:B------:R-:W-:-:S05]  /*3630*/  IMAD.IADD R10, R10, 0x1, R13 ;  /* 0x000000010a0a7824 */ /* 0x000fca00078e020d */
[----:B------:R-:W-:-:S04]  /*3640*/  LOP3.LUT R9, R9, R10, RZ, 0x3c, !PT ;  /* 0x0000000a09097212 */ /* 0x000fc800078e3cff */
[----:B------:R-:W-:Y:S02]  /*3650*/  SHF.L.W.U32.HI R9, R9, 0x14, R9 ;  /* 0x0000001409097819 */ /* 0x000fe40000010e09 */
[----:B----4-:R-:W-:Y:S02]  /*3660*/  IADD3 R2, PT, PT, R2, R15, R28 ;  /* 0x0000000f02027210 */ /* 0x010fe40007ffe01c */
[----:B------:R-:W0:Y:S01]  /*3670*/  LDC.U8 R28, c[0x3][0x51] ;  /* 0x00c01440ff1c7b82 */ /* 0x000e220000000000 */
[----:B-----5:R-:W-:Y:S01]  /*3680*/  IADD3 R20, PT, PT, R12, R9, R20 ;  /* 0x000000090c147210 */ /* 0x020fe20007ffe014 */
[----:B0-----:R-:W-:-:S06]  /*3690*/  IMAD R12, R28, 0x4, R1 ;  /* 0x000000041c0c7824 */ /* 0x001fcc00078e0201 */
[----:B------:R-:W0:Y:S01]  /*36a0*/  LDC.U8 R28, c[0x3][0x53] ;  /* 0x00c014c0ff1c7b82 */ /* 0x000e220000000000 */
[----:B------:R-:W4:Y:S01]  /*36b0*/  LDL R12, [R12] ;  /* 0x000000000c0c7983 */ /* 0x000f220000100800 */
[----:B------:R-:W-:Y:S01]  /*36c0*/  SHF.L.W.U32.HI R23, R17, 0x19, R17 ;  /* 0x0000001911177819 */ /* 0x000fe20000010e11 */
[----:B0-----:R-:W-:-:S05]  /*36d0*/  IMAD R28, R28, 0x4, R1 ;  /* 0x000000041c1c7824 */ /* 0x001fca00078e0201 */
[----:B------:R0:W5:Y:S01]  /*36e0*/  LDL R17, [R28] ;  /* 0x000000001c117983 */ /* 0x0001620000100800 */
[----:B------:R-:W-:-:S04]  /*36f0*/  IADD3 R27, PT, PT, R23, R11, R26 ;  /* 0x0000000b171b7210 */ /* 0x000fc80007ffe01a */
[----:B------:R-:W-:Y:S01]  /*3700*/  LOP3.LUT R11, R14, R27, RZ, 0x3c, !PT ;  /* 0x0000001b0e0b7212 */ /* 0x000fe200078e3cff */
[----:B------:R-:W1:Y:S03]  /*3710*/  LDC.U8 R26, c[0x3][0x55] ;  /* 0x00c01540ff1a7b82 */ /* 0x000e660000000000 */
[----:B------:R-:W-:-:S05]  /*3720*/  SHF.L.W.U32.HI R11, R11, 0x10, R11 ;  /* 0x000000100b0b7819 */ /* 0x000fca0000010e0b */
[----:B------:R-:W-:-:S05]  /*3730*/  IMAD.IADD R14, R5, 0x1, R11 ;  /* 0x00000001050e7824 */ /* 0x000fca00078e020b */
[----:B------:R-:W-:Y:S01]  /*3740*/  LOP3.LUT R5, R23, R14, RZ, 0x3c, !PT ;  /* 0x0000000e17057212 */ /* 0x000fe200078e3cff */
[----:B0-----:R-:W0:Y:S03]  /*3750*/  LDC.U8 R28, c[0x3][0x56] ;  /* 0x00c01580ff1c7b82 */ /* 0x001e260000000000 */
[----:B------:R-:W-:-:S04]  /*3760*/  SHF.L.W.U32.HI R5, R5, 0x14, R5 ;  /* 0x0000001405057819 */ /* 0x000fc80000010e05 */
[----:B------:R-:W-:Y:S01]  /*3770*/  IADD3 R8, PT, PT, R27, R5, R8 ;  /* 0x000000051b087210 */ /* 0x000fe20007ffe008 */
[----:B-1----:R-:W-:-:S03]  /*3780*/  IMAD R19, R26, 0x4, R1 ;  /* 0x000000041a137824 */ /* 0x002fc600078e0201 */
[----:B------:R-:W-:-:S03]  /*3790*/  LOP3.LUT R11, R11, R8, RZ, 0x3c, !PT ;  /* 0x000000080b0b7212 */ /* 0x000fc600078e3cff */
[----:B------:R-:W5:Y:S01]  /*37a0*/  LDL R19, [R19] ;  /* 0x0000000013137983 */ /* 0x000f620000100800 */
[----:B------:R-:W-:-:S05]  /*37b0*/  SHF.L.W.U32.HI R23, R11, 0x18, R11 ;  /* 0x000000180b177819 */ /* 0x000fca0000010e0b */
[----:B------:R-:W-:-:S05]  /*37c0*/  IMAD.IADD R14, R14, 0x1, R23 ;  /* 0x000000010e0e7824 */ /* 0x000fca00078e0217 */
[----:B------:R-:W-:Y:S02]  /*37d0*/  LOP3.LUT R5, R5, R14, RZ, 0x3c, !PT ;  /* 0x0000000e05057212 */ /* 0x000fe400078e3cff */
[----:B------:R-:W-:Y:S02]  /*37e0*/  LOP3.LUT R26, R0, R18, RZ, 0x3c, !PT ;  /* 0x00000012001a7212 */ /* 0x000fe400078e3cff */
[----:B------:R-:W-:Y:S01]  /*37f0*/  SHF.L.W.U32.HI R11, R5, 0x19, R5 ;  /* 0x00000019050b7819 */ /* 0x000fe20000010e05 */
[--C-:B0-----:R-:W-:Y:S01]  /*3800*/  IMAD R5, R28, 0x4, R1.reuse ;  /* 0x000000041c057824 */ /* 0x101fe200078e0201 */
[----:B------:R-:W0:Y:S05]  /*3810*/  LDC.U8 R0, c[0x3][0x57] ;  /* 0x00c015c0ff007b82 */ /* 0x000e2a0000000000 */
[----:B------:R-:W5:Y:S01]  /*3820*/  LDL R5, [R5] ;  /* 0x0000000005057983 */ /* 0x000f620000100800 */
[----:B0-----:R-:W-:-:S06]  /*3830*/  IMAD R0, R0, 0x4, R1 ;  /* 0x0000000400007824 */ /* 0x001fcc00078e0201 */
[----:B------:R-:W5:Y:S01]  /*3840*/  LDL R0, [R0] ;  /* 0x0000000000007983 */ /* 0x000f620000100800 */
[----:B------:R-:W-:-:S04]  /*3850*/  LOP3.LUT R7, R7, R2, RZ, 0x3c, !PT ;  /* 0x0000000207077212 */ /* 0x000fc800078e3cff */
[----:B------:R-:W-:-:S05]  /*3860*/  SHF.L.W.U32.HI R7, R7, 0x18, R7 ;  /* 0x0000001807077819 */ /* 0x000fca0000010e07 */
[----:B------:R-:W-:Y:S01]  /*3870*/  IMAD.IADD R6, R6, 0x1, R7 ;  /* 0x0000000106067824 */ /* 0x000fe200078e0207 */
[----:B------:R-:W-:-:S04]  /*3880*/  LOP3.LUT R13, R13, R20, RZ, 0x3c, !PT ;  /* 0x000000140d0d7212 */ /* 0x000fc800078e3cff */
[----:B------:R-:W-:-:S05]  /*3890*/  SHF.L.W.U32.HI R13, R13, 0x18, R13 ;  /* 0x000000180d0d7819 */ /* 0x000fca0000010e0d */
[----:B------:R-:W-:-:S05]  /*38a0*/  IMAD.IADD R10, R10, 0x1, R13 ;  /* 0x000000010a0a7824 */ /* 0x000fca00078e020d */
[----:B------:R-:W-:Y:S02]  /*38b0*/  LOP3.LUT R9, R9, R10, RZ, 0x3c, !PT ;  /* 0x0000000a09097212 */ /* 0x000fe400078e3cff */
[----:B--2---:R-:W-:Y:S02]  /*38c0*/  IADD3 R18, PT, PT, R11, R18, R4 ;  /* 0x000000120b127210 */ /* 0x004fe40007ffe004 */
[----:B------:R-:W-:-:S05]  /*38d0*/  SHF.L.W.U32.HI R4, R26, 0x18, R26 ;  /* 0x000000181a047819 */ /* 0x000fca0000010e1a */
[----:B------:R-:W-:Y:S01]  /*38e0*/  IMAD.IADD R21, R21, 0x1, R4 ;  /* 0x0000000115157824 */ /* 0x000fe200078e0204 */
[----:B------:R-:W-:-:S04]  /*38f0*/  LOP3.LUT R26, R15, R6, RZ, 0x3c, !PT ;  /* 0x000000060f1a7212 */ /* 0x000fc800078e3cff */
[----:B------:R-:W-:Y:S02]  /*3900*/  LOP3.LUT R15, R22, R21, RZ, 0x3c, !PT ;  /* 0x00000015160f7212 */ /* 0x000fe400078e3cff */
[----:B------:R-:W-:Y:S02]  /*3910*/  SHF.L.W.U32.HI R22, R26, 0x19, R26 ;  /* 0x000000191a167819 */ /* 0x000fe40000010e1a */
[----:B------:R-:W-:Y:S02]  /*3920*/  SHF.L.W.U32.HI R15, R15, 0x19, R15 ;  /* 0x000000190f0f7819 */ /* 0x000fe40000010e0f */
[----:B---3--:R-:W-:Y:S02]  /*3930*/  IADD3 R20, PT, PT, R22, R20, R3 ;  /* 0x0000001416147210 */ /* 0x008fe40007ffe003 */
[----:B------:R-:W-:Y:S02]  /*3940*/  IADD3 R16, PT, PT, R15, R2, R16 ;  /* 0x000000020f107210 */ /* 0x000fe40007ffe010 */
[----:B------:R-:W0:Y:S01]  /*3950*/  LDC.64 R2, c[0x3][0x58] ;  /* 0x00c01600ff027b82 */ /* 0x000e220000000a00 */
[----:B------:R-:W-:-:S04]  /*3960*/  LOP3.LUT R7, R7, R18, RZ, 0x3c, !PT ;  /* 0x0000001207077212 */ /* 0x000fc800078e3cff */
[----:B------:R-:W-:-:S05]  /*3970*/  SHF.L.W.U32.HI R7, R7, 0x10, R7 ;  /* 0x0000001007077819 */ /* 0x000fca0000010e07 */
[----:B------:R-:W-:-:S05]  /*3980*/  IMAD.IADD R10, R10, 0x1, R7 ;  /* 0x000000010a0a7824 */ /* 0x000fca00078e0207 */
[----:B------:R-:W-:-:S04]  /*3990*/  LOP3.LUT R11, R11, R10, RZ, 0x3c, !PT ;  /* 0x0000000a0b0b7212 */ /* 0x000fc800078e3cff */
[----:B------:R-:W-:Y:S02]  /*39a0*/  SHF.L.W.U32.HI R11, R11, 0x14, R11 ;  /* 0x000000140b0b7819 */ /* 0x000fe40000010e0b */
[----:B0-----:R-:W-:Y:S02]  /*39b0*/  LOP3.LUT R2, R2, 0xff, RZ, 0xc0, !PT ;  /* 0x000000ff02027812 */ /* 0x001fe400078ec0ff */
[----:B------:R-:W-:-:S03]  /*39c0*/  LOP3.LUT R13, R13, R16, RZ, 0x3c, !PT ;  /* 0x000000100d0d7212 */ /* 0x000fc600078e3cff */
[----:B------:R-:W-:Y:S01]  /*39d0*/  IMAD R2, R2, 0x4, R1 ;  /* 0x0000000402027824 */ /* 0x000fe200078e0201 */
[----:B------:R-:W-:-:S05]  /*39e0*/  SHF.L.W.U32.HI R13, R13, 0x10, R13 ;  /* 0x000000100d0d7819 */ /* 0x000fca0000010e0d */
[----:B------:R-:W2:Y:S01]  /*39f0*/  LDL R2, [R2] ;  /* 0x0000000002027983 */ /* 0x000ea20000100800 */
[----:B------:R-:W-:Y:S01]  /*3a00*/  IMAD.IADD R14, R14, 0x1, R13 ;  /* 0x000000010e0e7824 */ /* 0x000fe200078e020d */
[----:B------:R-:W-:-:S04]  /*3a10*/  LOP3.LUT R26, R3, 0xff, RZ, 0xc0, !PT ;  /* 0x000000ff031a7812 */ /* 0x000fc800078ec0ff */
[----:B------:R-:W-:Y:S01]  /*3a20*/  LOP3.LUT R15, R15, R14, RZ, 0x3c, !PT ;  /* 0x0000000e0f0f7212 */ /* 0x000fe200078e3cff */
[----:B------:R-:W-:Y:S02]  /*3a30*/  IMAD R3, R26, 0x4, R1 ;  /* 0x000000041a037824 */ /* 0x000fe400078e0201 */
[----:B------:R-:W0:Y:S01]  /*3a40*/  LDC.U8 R26, c[0x3][0x5a] ;  /* 0x00c01680ff1a7b82 */ /* 0x000e220000000000 */
[----:B------:R-:W-:-:S03]  /*3a50*/  SHF.L.W.U32.HI R15, R15, 0x14, R15 ;  /* 0x000000140f0f7819 */ /* 0x000fc60000010e0f */
[----:B------:R-:W3:Y:S01]  /*3a60*/  LDL R3, [R3] ;  /* 0x0000000003037983 */ /* 0x000ee20000100800 */
[----:B----4-:R-:W-:-:S03]  /*3a70*/  IADD3 R12, PT, PT, R18, R11, R12 ;  /* 0x0000000b120c7210 */ /* 0x010fc60007ffe00c */
[----:B------:R-:W1:Y:S01]  /*3a80*/  LDC.U8 R18, c[0x3][0x59] ;  /* 0x00c01640ff127b82 */ /* 0x000e620000000000 */
[----:B-----5:R-:W-:Y:S01]  /*3a90*/  IADD3 R16, PT, PT, R16, R15, R17 ;  /* 0x0000000f10107210 */ /* 0x020fe20007ffe011 */
[----:B-1----:R-:W-:-:S06]  /*3aa0*/  IMAD R17, R18, 0x4, R1 ;  /* 0x0000000412117824 */ /* 0x002fcc00078e0201 */
[----:B------:R-:W4:Y:S01]  /*3ab0*/  LDL R17, [R17] ;  /* 0x0000000011117983 */ /* 0x000f220000100800 */
[----:B------:R-:W-:Y:S01]  /*3ac0*/  LOP3.LUT R18, R23, R20, RZ, 0x3c, !PT ;  /* 0x0000001417127212 */ /* 0x000fe200078e3cff */
[----:B0-----:R-:W-:Y:S02]  /*3ad0*/  IMAD R23, R26, 0x4, R1 ;  /* 0x000000041a177824 */ /* 0x001fe400078e0201 */
[----:B------:R-:W0:Y:S01]  /*3ae0*/  LDC.U8 R26, c[0x3][0x5b] ;  /* 0x00c016c0ff1a7b82 */ /* 0x000e220000000000 */
[----:B------:R-:W-:-:S03]  /*3af0*/  SHF.L.W.U32.HI R18, R18, 0x10, R18 ;  /* 0x0000001012127819 */ /* 0x000fc60000010e12 */
[----:B------:R-:W5:Y:S02]  /*3b00*/  LDL R23, [R23] ;  /* 0x0000000017177983 */ /* 0x000f640000100800 */
[----:B------:R-:W-:-:S05]  /*3b10*/  IMAD.IADD R21, R21, 0x1, R18 ;  /* 0x0000000115157824 */ /* 0x000fca00078e0212 */
[----:B------:R-:W-:-:S04]  /*3b20*/  LOP3.LUT R22, R22, R21, RZ, 0x3c, !PT ;  /* 0x0000001516167212 */ /* 0x000fc800078e3cff */
[----:B------:R-:W-:-:S04]  /*3b30*/  SHF.L.W.U32.HI R22, R22, 0x14, R22 ;  /* 0x0000001416167819 */ /* 0x000fc80000010e16 */
[----:B------:R-:W-:Y:S01]  /*3b40*/  IADD3 R20, PT, PT, R20, R22, R19 ;  /* 0x0000001614147210 */ /* 0x000fe20007ffe013 */
[----:B0-----:R-:W-:Y:S01]  /*3b50*/  IMAD R19, R26, 0x4, R1 ;  /* 0x000000041a137824 */ /* 0x001fe200078e0201 */
[----:B------:R-:W-:-:S05]  /*3b60*/  SHF.L.W.U32.HI R9, R9, 0x19, R9 ;  /* 0x0000001909097819 */ /* 0x000fca0000010e09 */
[----:B------:R-:W5:Y:S01]  /*3b70*/  LDL R19, [R19] ;  /* 0x0000000013137983 */ /* 0x000f620000100800 */
[----:B------:R-:W0:Y:S01]  /*3b80*/  LDC.U8 R26, c[0x3][0x5d] ;  /* 0x00c01740ff1a7b82 */ /* 0x000e220000000000 */
[----:B------:R-:W-:-:S04]  /*3b90*/  IADD3 R27, PT, PT, R9, R8, R5 ;  /* 0x00000008091b7210 */ /* 0x000fc80007ffe005 */
[----:B------:R-:W-:-:S04]  /*3ba0*/  LOP3.LUT R4, R4, R27, RZ, 0x3c, !PT ;  /* 0x0000001b04047212 */ /* 0x000fc800078e3cff */
[----:B------:R-:W-:-:S05]  /*3bb0*/  SHF.L.W.U32.HI R5, R4, 0x10, R4 ;  /* 0x0000001004057819 */ /* 0x000fca0000010e04 */
[----:B------:R-:W-:-:S05]  /*3bc0*/  IMAD.IADD R8, R6, 0x1, R5 ;  /* 0x0000000106087824 */ /* 0x000fca00078e0205 */
[----:B------:R-:W-:-:S04]  /*3bd0*/  LOP3.LUT R9, R9, R8, RZ, 0x3c, !PT ;  /* 0x0000000809097212 */ /* 0x000fc800078e3cff */
[----:B------:R-:W-:-:S04]  /*3be0*/  SHF.L.W.U32.HI R9, R9, 0x14, R9 ;  /* 0x0000001409097819 */ /* 0x000fc80000010e09 */
[----:B------:R-:W-:Y:S02]  /*3bf0*/  IADD3 R6, PT, PT, R27, R9, R0 ;  /* 0x000000091b067210 */ /* 0x000fe40007ffe000 */
[----:B------:R-:W1:Y:S01]  /*3c00*/  LDC.U8 R0, c[0x3][0x5e] ;  /* 0x00c01780ff007b82 */ /* 0x000e620000000000 */
[----:B0-----:R-:W-:-:S06]  /*3c10*/  IMAD R4, R26, 0x4, R1 ;  /* 0x000000041a047824 */ /* 0x001fcc00078e0201 */
[----:B------:R-:W5:Y:S01]  /*3c20*/  LDL R4, [R4] ;  /* 0x0000000004047983 */ /* 0x000f620000100800 */
[----:B-1----:R-:W-:-:S06]  /*3c30*/  IMAD R0, R0, 0x4, R1 ;  /* 0x0000000400007824 */ /* 0x002fcc00078e0201 */
[----:B------:R-:W5:Y:S01]  /*3c40*/  LDL R0, [R0] ;  /* 0x0000000000007983 */ /* 0x000f620000100800 */
[----:B------:R-:W-:-:S04]  /*3c50*/  LOP3.LUT R13, R13, R16, RZ, 0x3c, !PT ;  /* 0x000000100d0d7212 */ /* 0x000fc800078e3cff */
[----:B------:R-:W-:-:S05]  /*3c60*/  SHF.L.W.U32.HI R13, R13, 0x18, R13 ;  /* 0x000000180d0d7819 */ /* 0x000fca0000010e0d */
[----:B------:R-:W-:Y:S01]  /*3c70*/  IMAD.IADD R14, R14, 0x1, R13 ;  /* 0x000000010e0e7824 */ /* 0x000fe200078e020d */
[----:B------:R-:W-:-:S04]  /*3c80*/  LOP3.LUT R5, R5, R6, RZ, 0x3c, !PT ;  /* 0x0000000605057212 */ /* 0x000fc800078e3cff */
[----:B------:R-:W-:Y:S02]  /*3c90*/  LOP3.LUT R15, R15, R14, RZ, 0x3c, !PT ;  /* 0x0000000e0f0f7212 */ /* 0x000fe400078e3cff */
[----:B------:R-:W-:Y:S02]  /*3ca0*/  LOP3.LUT R18, R18, R20, RZ, 0x3c, !PT ;  /* 0x0000001412127212 */ /* 0x000fe400078e3cff */
[----:B------:R-:W-:Y:S02]  /*3cb0*/  SHF.L.W.U32.HI R15, R15, 0x19, R15 ;  /* 0x000000190f0f7819 */ /* 0x000fe40000010e0f */
[----:B------:R-:W-:Y:S02]  /*3cc0*/  SHF.L.W.U32.HI R5, R5, 0x18, R5 ;  /* 0x0000001805057819 */ /* 0x000fe40000010e05 */
[----:B------:R-:W-:Y:S02]  /*3cd0*/  SHF.L.W.U32.HI R18, R18, 0x18, R18 ;  /* 0x0000001812127819 */ /* 0x000fe40000010e12 */
[----:B------:R-:W-:Y:S01]  /*3ce0*/  LOP3.LUT R7, R7, R12, RZ, 0x3c, !PT ;  /* 0x0000000c07077212 */ /* 0x000fe200078e3cff */
[----:B------:R-:W-:-:S02]  /*3cf0*/  IMAD.IADD R8, R8, 0x1, R5 ;  /* 0x0000000108087824 */ /* 0x000fc400078e0205 */
[----:B------:R-:W-:-:S05]  /*3d00*/  IMAD.IADD R26, R21, 0x1, R18 ;  /* 0x00000001151a7824 */ /* 0x000fca00078e0212 */
[----:B------:R-:W-:Y:S02]  /*3d10*/  LOP3.LUT R21, R22, R26, RZ, 0x3c, !PT ;  /* 0x0000001a16157212 */ /* 0x000fe400078e3cff */
[----:B------:R-:W-:-:S04]  /*3d20*/  LOP3.LUT R9, R9, R8, RZ, 0x3c, !PT ;  /* 0x0000000809097212 */ /* 0x000fc800078e3cff */
[----:B------:R-:W-:Y:S02]  /*3d30*/  SHF.L.W.U32.HI R9, R9, 0x19, R9 ;  /* 0x0000001909097819 */ /* 0x000fe40000010e09 */
[----:B------:R-:W-:Y:S01]  /*3d40*/  SHF.L.W.U32.HI R21, R21, 0x19, R21 ;  /* 0x0000001915157819 */ /* 0x000fe20000010e15 */
[----:B------:R-:W0:Y:S01]  /*3d50*/  LDC.U8 R28, c[0x3][0x61] ;  /* 0x00c01840ff1c7b82 */ /* 0x000e220000000000 */
[----:B--2---:R-:W-:-:S07]  /*3d60*/  IADD3 R2, PT, PT, R15, R12, R2 ;  /* 0x0000000c0f027210 */ /* 0x004fce0007ffe002 */
[----:B------:R-:W1:Y:S01]  /*3d70*/  LDC.U8 R12, c[0x3][0x5f] ;  /* 0x00c017c0ff0c7b82 */ /* 0x000e620000000000 */
[----:B------:R-:W-:-:S04]  /*3d80*/  LOP3.LUT R5, R5, R2, RZ, 0x3c, !PT ;  /* 0x0000000205057212 */ /* 0x000fc800078e3cff */
[----:B------:R-:W-:-:S05]  /*3d90*/  SHF.L.W.U32.HI R5, R5, 0x10, R5 ;  /* 0x0000001005057819 */ /* 0x000fca0000010e05 */
[----:B------:R-:W-:-:S05]  /*3da0*/  IMAD.IADD R22, R26, 0x1, R5 ;  /* 0x000000011a167824 */ /* 0x000fca00078e0205 */
[----:B------:R-:W-:-:S04]  /*3db0*/  LOP3.LUT R15, R15, R22, RZ, 0x3c, !PT ;  /* 0x000000160f0f7212 */ /* 0x000fc800078e3cff */
[----:B------:R-:W-:Y:S02]  /*3dc0*/  SHF.L.W.U32.HI R15, R15, 0x14, R15 ;  /* 0x000000140f0f7819 */ /* 0x000fe40000010e0f */
[----:B---3--:R-:W-:Y:S01]  /*3dd0*/  IADD3 R20, PT, PT, R9, R20, R3 ;  /* 0x0000001409147210 */ /* 0x008fe20007ffe003 */
[----:B-1----:R-:W-:-:S06]  /*3de0*/  IMAD R12, R12, 0x4, R1 ;  /* 0x000000040c0c7824 */ /* 0x002fcc00078e0201 */
[----:B------:R-:W2:Y:S01]  /*3df0*/  LDL R12, [R12] ;  /* 0x000000000c0c7983 */ /* 0x000ea20000100800 */
[----:B----4-:R-:W-:Y:S02]  /*3e00*/  IADD3 R26, PT, PT, R2, R15, R17 ;  /* 0x0000000f021a7210 */ /* 0x010fe40007ffe011 */
[----:B------:R-:W1:Y:S01]  /*3e10*/  LDC.64 R2, c[0x3][0x60] ;  /* 0x00c01800ff027b82 */ /* 0x000e620000000a00 */
[----:B------:R-:W-:Y:S02]  /*3e20*/  SHF.L.W.U32.HI R17, R7, 0x18, R7 ;  /* 0x0000001807117819 */ /* 0x000fe40000010e07 */
[----:B-----5:R-:W-:-:S03]  /*3e30*/  IADD3 R16, PT, PT, R21, R16, R23 ;  /* 0x0000001015107210 */ /* 0x020fc60007ffe017 */
[----:B------:R-:W-:Y:S01]  /*3e40*/  IMAD.IADD R10, R10, 0x1, R17 ;  /* 0x000000010a0a7824 */ /* 0x000fe200078e0211 */
[----:B------:R-:W-:-:S04]  /*3e50*/  LOP3.LUT R17, R17, R16, RZ, 0x3c, !PT ;  /* 0x0000001011117212 */ /* 0x000fc800078e3cff */
[----:B------:R-:W-:Y:S02]  /*3e60*/  SHF.L.W.U32.HI R17, R17, 0x10, R17 ;  /* 0x0000001011117819 */ /* 0x000fe40000010e11 */
[----:B-1----:R-:W-:-:S03]  /*3e70*/  LOP3.LUT R2, R2, 0xff, RZ, 0xc0, !PT ;  /* 0x000000ff02027812 */ /* 0x002fc600078ec0ff */
[----:B------:R-:W-:Y:S02]  /*3e80*/  IMAD.IADD R8, R8, 0x1, R17 ;  /* 0x0000000108087824 */ /* 0x000fe400078e0211 */
[----:B------:R-:W-:-:S03]  /*3e90*/  IMAD R23, R2, 0x4, R1 ;  /* 0x0000000402177824 */ /* 0x000fc600078e0201 */
[----:B------:R-:W-:Y:S02]  /*3ea0*/  LOP3.LUT R2, R21, R8, RZ, 0x3c, !PT ;  /* 0x0000000815027212 */ /* 0x000fe400078e3cff */
[----:B------:R1:W3:Y:S02]  /*3eb0*/  LDL R7, [R23] ;  /* 0x0000000017077983 */ /* 0x0002e40000100800 */
[----:B------:R-:W-:-:S04]  /*3ec0*/  SHF.L.W.U32.HI R2, R2, 0x14, R2 ;  /* 0x0000001402027819 */ /* 0x000fc80000010e02 */
[----:B------:R-:W-:Y:S02]  /*3ed0*/  IADD3 R16, PT, PT, R16, R2, R19 ;  /* 0x0000000210107210 */ /* 0x000fe40007ffe013 */
[----:B------:R-:W-:Y:S01]  /*3ee0*/  LOP3.LUT R19, R3, 0xff, RZ, 0xc0, !PT ;  /* 0x000000ff03137812 */ /* 0x000fe200078ec0ff */
[----:B0-----:R-:W-:-:S04]  /*3ef0*/  IMAD R3, R28, 0x4, R1 ;  /* 0x000000041c037824 */ /* 0x001fc800078e0201 */
[----:B------:R-:W-:Y:S02]  /*3f00*/  IMAD R19, R19, 0x4, R1 ;  /* 0x0000000413137824 */ /* 0x000fe400078e0201 */
[----:B------:R-:W4:Y:S04]  /*3f10*/  LDL R3, [R3] ;  /* 0x0000000003037983 */ /* 0x000f280000100800 */
[----:B------:R-:W5:Y:S01]  /*3f20*/  LDL R19, [R19] ;  /* 0x0000000013137983 */ /* 0x000f620000100800 */
[----:B------:R-:W0:Y:S01]  /*3f30*/  LDC.U8 R28, c[0x3][0x62] ;  /* 0x00c01880ff1c7b82 */ /* 0x000e220000000000 */
[----:B------:R-:W-:-:S04]  /*3f40*/  LOP3.LUT R13, R13, R20, RZ, 0x3c, !PT ;  /* 0x000000140d0d7212 */ /* 0x000fc800078e3cff */
[----:B------:R-:W-:Y:S02]  /*3f50*/  SHF.L.W.U32.HI R13, R13, 0x10, R13 ;  /* 0x000000100d0d7819 */ /* 0x000fe40000010e0d */
[----:B------:R-:W-:-:S03]  /*3f60*/  LOP3.LUT R21, R11, R10, RZ, 0x3c, !PT ;  /* 0x0000000a0b157212 */ /* 0x000fc600078e3cff */
[----:B------:R-:W-:-:S05]  /*3f70*/  IMAD.IADD R10, R10, 0x1, R13 ;  /* 0x000000010a0a7824 */ /* 0x000fca00078e020d */
[----:B------:R-:W-:-:S04]  /*3f80*/  LOP3.LUT R11, R9, R10, RZ, 0x3c, !PT ;  /* 0x0000000a090b7212 */ /* 0x000fc800078e3cff */
[----:B------:R-:W-:Y:S01]  /*3f90*/  SHF.L.W.U32.HI R11, R11, 0x14, R11 ;  /* 0x000000140b0b7819 */ /* 0x000fe20000010e0b */
[----:B0-----:R-:W-:-:S05]  /*3fa0*/  IMAD R28, R28, 0x4, R1 ;  /* 0x000000041c1c7824 */ /* 0x001fca00078e0201 */
[----:B------:R-:W4:Y:S01]  /*3fb0*/  LDL R9, [R28] ;  /* 0x000000001c097983 */ /* 0x000f220000100800 */
[----:B------:R-:W-:Y:S02]  /*3fc0*/  IADD3 R4, PT, PT, R20, R11, R4 ;  /* 0x0000000b14047210 */ /* 0x000fe40007ffe004 */
[----:B------:R-:W0:Y:S01]  /*3fd0*/  LDC.U8 R20, c[0x3][0x63] ;  /* 0x00c018c0ff147b82 */ /* 0x000e220000000000 */
[----:B------:R-:W-:-:S04]  /*3fe0*/  SHF.L.W.U32.HI R21, R21, 0x19, R21 ;  /* 0x0000001915157819 */ /* 0x000fc80000010e15 */
[----:B------:R-:W-:-:S03]  /*3ff0*/  IADD3 R29, PT, PT, R21, R6, R0 ;  /* 0x00000006151d7210 */ /* 0x000fc60007ffe000 */
[----:B------:R-:W1:Y:S01]  /*4000*/  LDC.U8 R0, c[0x3][0x65] ;  /* 0x00c01940ff007b82 */ /* 0x000e620000000000 */
[----:B0-----:R-:W-:-:S06]  /*4010*/  IMAD R6, R20, 0x4, R1 ;  /* 0x0000000414067824 */ /* 0x001fcc00078e0201 */
[----:B------:R-:W4:Y:S01]  /*4020*/  LDL R6, [R6] ;  /* 0x0000000006067983 */ /* 0x000f220000100800 */
[----:B-1----:R-:W-:-:S06]  /*4030*/  IMAD R0, R0, 0x4, R1 ;  /* 0x0000000400007824 */ /* 0x002fcc00078e0201 */
[----:B------:R-:W4:Y:S01]  /*4040*/  LDL R0, [R0] ;  /* 0x0000000000007983 */ /* 0x000f220000100800 */
[----:B------:R-:W-:-:S04]  /*4050*/  LOP3.LUT R18, R18, R29, RZ, 0x3c, !PT ;  /* 0x0000001d12127212 */ /* 0x000fc800078e3cff */
[----:B------:R-:W-:-:S05]  /*4060*/  SHF.L.W.U32.HI R23, R18, 0x10, R18 ;  /* 0x0000001012177819 */ /* 0x000fca0000010e12 */
[----:B------:R-:W-:Y:S02]  /*4070*/  IMAD.IADD R18, R14, 0x1, R23 ;  /* 0x000000010e127824 */ /* 0x000fe400078e0217 */
[----:B------:R-:W0:Y:S03]  /*4080*/  LDC.U8 R14, c[0x3][0x66] ;  /* 0x00c01980ff0e7b82 */ /* 0x000e260000000000 */
[----:B------:R-:W-:-:S04]  /*4090*/  LOP3.LUT R21, R21, R18, RZ, 0x3c, !PT ;  /* 0x0000001215157212 */ /* 0x000fc800078e3cff */
[----:B------:R-:W-:Y:S01]  /*40a0*/  SHF.L.W.U32.HI R27, R21, 0x14, R21 ;  /* 0x00000014151b7819 */ /* 0x000fe20000010e15 */
[----:B0-----:R-:W-:Y:S01]  /*40b0*/  IMAD R21, R14, 0x4, R1 ;  /* 0x000000040e157824 */ /* 0x001fe200078e0201 */
[----:B------:R-:W-:Y:S02]  /*40c0*/  LOP3.LUT R17, R17, R16, RZ, 0x3c, !PT ;  /* 0x0000001011117212 */ /* 0x000fe400078e3cff */
[----:B------:R-:W-:Y:S02]  /*40d0*/  LOP3.LUT R5, R5, R26, RZ, 0x3c, !PT ;  /* 0x0000001a05057212 */ /* 0x000fe400078e3cff */
[----:B------:R-:W-:Y:S01]  /*40e0*/  SHF.L.W.U32.HI R17, R17, 0x18, R17 ;  /* 0x0000001811117819 */ /* 0x000fe20000010e11 */
[----:B------:R-:W4:Y:S01]  /*40f0*/  LDL R21, [R21] ;  /* 0x0000000015157983 */ /* 0x000f220000100800 */
[----:B------:R-:W-:Y:S02]  /*4100*/  SHF.L.W.U32.HI R5, R5, 0x18, R5 ;  /* 0x0000001805057819 */ /* 0x000fe40000010e05 */
[----:B--2---:R-:W-:-:S04]  /*4110*/  IADD3 R12, PT, PT, R29, R27, R12 ;  /* 0x0000001b1d0c7210 */ /* 0x004fc80007ffe00c */
[----:B------:R-:W-:-:S04]  /*4120*/  LOP3.LUT R14, R23, R12, RZ, 0x3c, !PT ;  /* 0x0000000c170e7212 */ /* 0x000fc800078e3cff */
[----:B------:R-:W-:-:S05]  /*4130*/  SHF.L.W.U32.HI R14, R14, 0x18, R14 ;  /* 0x000000180e0e7819 */ /* 0x000fca0000010e0e */
[----:B------:R-:W-:-:S05]  /*4140*/  IMAD.IADD R18, R18, 0x1, R14 ;  /* 0x0000000112127824 */ /* 0x000fca00078e020e */
[----:B------:R-:W-:-:S04]  /*4150*/  LOP3.LUT R20, R27, R18, RZ, 0x3c, !PT ;  /* 0x000000121b147212 */ /* 0x000fc800078e3cff */
[----:B------:R-:W-:Y:S01]  /*4160*/  SHF.L.W.U32.HI R20, R20, 0x19, R20 ;  /* 0x0000001914147819 */ /* 0x000fe20000010e14 */
[----:B------:R-:W-:-:S03]  /*4170*/  IMAD.IADD R22, R22, 0x1, R5 ;  /* 0x0000000116167824 */ /* 0x000fc600078e0205 */
[----:B---3--:R-:W-:Y:S02]  /*4180*/  IADD3 R26, PT, PT, R20, R26, R7 ;  /* 0x0000001a141a7210 */ /* 0x008fe40007ffe007 */
[----:B------:R-:W-:Y:S01]  /*4190*/  LOP3.LUT R7, R13, R4, RZ, 0x3c, !PT ;  /* 0x000000040d077212 */ /* 0x000fe200078e3cff */
[----:B------:R-:W-:Y:S01]  /*41a0*/  IMAD.IADD R13, R8, 0x1, R17 ;  /* 0x00000001080d7824 */ /* 0x000fe200078e0211 */
[----:B------:R-:W-:Y:S02]  /*41b0*/  LOP3.LUT R8, R17, R26, RZ, 0x3c, !PT ;  /* 0x0000001a11087212 */ /* 0x000fe400078e3cff */
[----:B------:R-:W-:Y:S02]  /*41c0*/  SHF.L.W.U32.HI R7, R7, 0x18, R7 ;  /* 0x0000001807077819 */ /* 0x000fe40000010e07 */
[----:B------:R-:W-:-:S03]  /*41d0*/  SHF.L.W.U32.HI R8, R8, 0x10, R8 ;  /* 0x0000001008087819 */ /* 0x000fc60000010e08 */
[----:B------:R-:W-:Y:S01]  /*41e0*/  IMAD.IADD R10, R10, 0x1, R7 ;  /* 0x000000010a0a7824 */ /* 0x000fe200078e0207 */
[----:B------:R-:W-:-:S03]  /*41f0*/  LOP3.LUT R2, R2, R13, RZ, 0x3c, !PT ;  /* 0x0000000d02027212 */ /* 0x000fc600078e3cff */
[----:B------:R-:W-:Y:S01]  /*4200*/  IMAD.IADD R17, R10, 0x1, R8 ;  /* 0x000000010a117824 */ /* 0x000fe200078e0208 */
[----:B------:R-:W-:Y:S02]  /*4210*/  LOP3.LUT R11, R11, R10, RZ, 0x3c, !PT ;  /* 0x0000000a0b0b7212 */ /* 0x000fe400078e3cff */
[----:B------:R-:W-:Y:S02]  /*4220*/  SHF.L.W.U32.HI R10, R2, 0x19, R2 ;  /* 0x00000019020a7819 */ /* 0x000fe40000010e02 */
[----:B------:R-:W-:Y:S02]  /*4230*/  LOP3.LUT R20, R20, R17, RZ, 0x3c, !PT ;  /* 0x0000001114147212 */ /* 0x000fe400078e3cff */
[----:B-----5:R-:W-:Y:S02]  /*4240*/  IADD3 R19, PT, PT, R10, R4, R19 ;  /* 0x000000040a137210 */ /* 0x020fe40007ffe013 */
[----:B------:R-:W-:Y:S01]  /*4250*/  SHF.L.W.U32.HI R20, R20, 0x14, R20 ;  /* 0x0000001414147819 */ /* 0x000fe20000010e14 */
[----:B------:R-:W0:Y:S03]  /*4260*/  LDC.U8 R4, c[0x3][0x67] ;  /* 0x00c019c0ff047b82 */ /* 0x000e260000000000 */
[----:B----4-:R-:W-:-:S05]  /*4270*/  IADD3 R23, PT, PT, R26, R20, R3 ;  /* 0x000000141a177210 */ /* 0x010fca0007ffe003 */
[----:B------:R-:W1:Y:S01]  /*4280*/  LDC.64 R2, c[0x3][0x68] ;  /* 0x00c01a00ff027b82 */ /* 0x000e620000000a00 */
[----:B------:R-:W-:-:S04]  /*4290*/  LOP3.LUT R15, R15, R22, RZ, 0x3c, !PT ;  /* 0x000000160f0f7212 */ /* 0x000fc800078e3cff */
[----:B------:R-:W-:Y:S01]  /*42a0*/  SHF.L.W.U32.HI R15, R15, 0x19, R15 ;  /* 0x000000190f0f7819 */ /* 0x000fe20000010e0f */
[----:B0-----:R-:W-:-:S03]  /*42b0*/  IMAD R26, R4, 0x4, R1 ;  /* 0x00000004041a7824 */ /* 0x001fc600078e0201 */
[----:B------:R-:W-:Y:S02]  /*42c0*/  IADD3 R9, PT, PT, R15, R16, R9 ;  /* 0x000000100f097210 */ /* 0x000fe40007ffe009 */
[----:B-1----:R-:W-:Y:S02]  /*42d0*/  LOP3.LUT R4, R2, 0xff, RZ, 0xc0, !PT ;  /* 0x000000ff02047812 */ /* 0x002fe400078ec0ff */
[----:B------:R0:W2:Y:S03]  /*42e0*/  LDL R2, [R26] ;  /* 0x000000001a027983 */ /* 0x0000a60000100800 */
[----:B------:R-:W-:Y:S01]  /*42f0*/  IMAD R4, R4, 0x4, R1 ;  /* 0x0000000404047824 */ /* 0x000fe200078e0201 */
[----:B------:R-:W0:Y:S05]  /*4300*/  LDC.U8 R16, c[0x3][0x69] ;  /* 0x00c01a40ff107b82 */ /* 0x000e2a0000000000 */
[----:B------:R-:W3:Y:S01]  /*4310*/  LDL R4, [R4] ;  /* 0x0000000004047983 */ /* 0x000ee20000100800 */
[----:B------:R-:W-:-:S04]  /*4320*/  LOP3.LUT R7, R7, R9, RZ, 0x3c, !PT ;  /* 0x0000000907077212 */ /* 0x000fc800078e3cff */
[----:B------:R-:W-:-:S05]  /*4330*/  SHF.L.W.U32.HI R7, R7, 0x10, R7 ;  /* 0x0000001007077819 */ /* 0x000fca0000010e07 */
[----:B------:R-:W-:Y:S01]  /*4340*/  IMAD.IADD R18, R18, 0x1, R7 ;  /* 0x0000000112127824 */ /* 0x000fe200078e0207 */
[----:B------:R-:W-:-:S04]  /*4350*/  LOP3.LUT R28, R3, 0xff, RZ, 0xc0, !PT ;  /* 0x000000ff031c7812 */ /* 0x000fc800078ec0ff */
[----:B------:R-:W-:Y:S02]  /*4360*/  LOP3.LUT R3, R15, R18, RZ, 0x3c, !PT ;  /* 0x000000120f037212 */ /* 0x000fe400078e3cff */
[----:B------:R-:W-:Y:S01]  /*4370*/  LOP3.LUT R14, R14, R19, RZ, 0x3c, !PT ;  /* 0x000000130e0e7212 */ /* 0x000fe200078e3cff */
[----:B0-----:R-:W-:Y:S01]  /*4380*/  IMAD R26, R16, 0x4, R1 ;  /* 0x00000004101a7824 */ /* 0x001fe200078e0201 */
[----:B------:R-:W-:Y:S01]  /*4390*/  SHF.L.W.U32.HI R3, R3, 0x14, R3 ;  /* 0x0000001403037819 */ /* 0x000fe20000010e03 */
[----:B------:R-:W0:Y:S01]  /*43a0*/  LDC.U8 R16, c[0x3][0x6a] ;  /* 0x00c01a80ff107b82 */ /* 0x000e220000000000 */
[----:B------:R-:W-:Y:S02]  /*43b0*/  SHF.L.W.U32.HI R27, R14, 0x10, R14 ;  /* 0x000000100e1b7819 */ /* 0x000fe40000010e0e */
[----:B------:R-:W-:Y:S02]  /*43c0*/  IADD3 R6, PT, PT, R9, R3, R6 ;  /* 0x0000000309067210 */ /* 0x000fe40007ffe006 */
[----:B------:R1:W4:Y:S01]  /*43d0*/  LDL R9, [R26] ;  /* 0x000000001a097983 */ /* 0x0003220000100800 */
[----:B------:R-:W-:-:S05]  /*43e0*/  IMAD.IADD R29, R22, 0x1, R27 ;  /* 0x00000001161d7824 */ /* 0x000fca00078e021b */
[----:B------:R-:W-:Y:S01]  /*43f0*/  LOP3.LUT R10, R10, R29, RZ, 0x3c, !PT ;  /* 0x0000001d0a0a7212 */ /* 0x000fe200078e3cff */
[----:B------:R-:W-:-:S03]  /*4400*/  IMAD R15, R28, 0x4, R1 ;  /* 0x000000041c0f7824 */ /* 0x000fc600078e0201 */
[----:B------:R-:W-:Y:S01]  /*4410*/  SHF.L.W.U32.HI R10, R10, 0x14, R10 ;  /* 0x000000140a0a7819 */ /* 0x000fe20000010e0a */
[----:B------:R-:W5:Y:S02]  /*4420*/  LDC.U8 R14, c[0x3][0x6e] ;  /* 0x00c01b80ff0e7b82 */ /* 0x000f640000000000 */
[----:B------:R-:W4:Y:S01]  /*4430*/  LDL R15, [R15] ;  /* 0x000000000f0f7983 */ /* 0x000f220000100800 */
[----:B------:R-:W-:Y:S01]  /*4440*/  IADD3 R0, PT, PT, R19, R10, R0 ;  /* 0x0000000a13007210 */ /* 0x000fe20007ffe000 */
[----:B0-----:R-:W-:-:S06]  /*4450*/  IMAD R19, R16, 0x4, R1 ;  /* 0x0000000410137824 */ /* 0x001fcc00078e0201 */
[----:B------:R-:W4:Y:S01]  /*4460*/  LDL R19, [R19] ;  /* 0x0000000013137983 */ /* 0x000f220000100800 */
[----:B-----5:R-:W-:-:S06]  /*4470*/  IMAD R14, R14, 0x4, R1 ;  /* 0x000000040e0e7824 */ /* 0x020fcc00078e0201 */
[----:B------:R-:W5:Y:S01]  /*4480*/  LDL R14, [R14] ;  /* 0x000000000e0e7983 */ /* 0x000f620000100800 */
[----:B------:R-:W-:-:S04]  /*4490*/  SHF.L.W.U32.HI R11, R11, 0x19, R11 ;  /* 0x000000190b0b7819 */ /* 0x000fc80000010e0b */
[----:B------:R-:W-:-:S04]  /*44a0*/  IADD3 R21, PT, PT, R11, R12, R21 ;  /* 0x0000000c0b157210 */ /* 0x000fc80007ffe015 */
[----:B------:R-:W-:-:S04]  /*44b0*/  LOP3.LUT R5, R5, R21, RZ, 0x3c, !PT ;  /* 0x0000001505057212 */ /* 0x000fc800078e3cff */
[----:B------:R-:W-:Y:S02]  /*44c0*/  SHF.L.W.U32.HI R16, R5, 0x10, R5 ;  /* 0x0000001005107819 */ /* 0x000fe40000010e05 */
[----:B------:R-:W-:-:S03]  /*44d0*/  LOP3.LUT R5, R7, R6, RZ, 0x3c, !PT ;  /* 0x0000000607057212 */ /* 0x000fc600078e3cff */
[----:B------:R-:W-:Y:S01]  /*44e0*/  IMAD.IADD R22, R13, 0x1, R16 ;  /* 0x000000010d167824 */ /* 0x000fe200078e0210 */
[----:B------:R-:W-:-:S04]  /*44f0*/  SHF.L.W.U32.HI R5, R5, 0x18, R5 ;  /* 0x0000001805057819 */ /* 0x000fc80000010e05 */
[----:B------:R-:W-:Y:S01]  /*4500*/  LOP3.LUT R7, R11, R22, RZ, 0x3c, !PT ;  /* 0x000000160b077212 */ /* 0x000fe200078e3cff */
[----:B------:R-:W-:-:S03]  /*4510*/  IMAD.IADD R18, R18, 0x1, R5 ;  /* 0x0000000112127824 */ /* 0x000fc600078e0205 */
[----:B------:R-:W-:Y:S02]  /*4520*/  SHF.L.W.U32.HI R7, R7, 0x14, R7 ;  /* 0x0000001407077819 */ /* 0x000fe40000010e07 */
[----:B------:R-:W-:Y:S01]  /*4530*/  LOP3.LUT R27, R27, R0, RZ, 0x3c, !PT ;  /* 0x000000001b1b7212 */ /* 0x000fe200078e3cff */
[----:B------:R-:W0:Y:S08]  /*4540*/  LDC.U8 R12, c[0x3][0x6f] ;  /* 0x00c01bc0ff0c7b82 */ /* 0x000e300000000000 */
[----:B-1----:R-:W1:Y:S01]  /*4550*/  LDC.U8 R26, c[0x3][0x6b] ;  /* 0x00c01ac0ff1a7b82 */ /* 0x002e620000000000 */
[----:B------:R-:W-:-:S07]  /*4560*/  LOP3.LUT R8, R8, R23, RZ, 0x3c, !PT ;  /* 0x0000001708087212 */ /* 0x000fce00078e3cff */
[----:B------:R-:W1:Y:S01]  /*4570*/  LDC.U8 R28, c[0x3][0x6d] ;  /* 0x00c01b40ff1c7b82 */ /* 0x000e620000000000 */
[----:B0-----:R-:W-:-:S06]  /*4580*/  IMAD R12, R12, 0x4, R1 ;  /* 0x000000040c0c7824 */ /* 0x001fcc00078e0201 */
[----:B------:R-:W5:Y:S01]  /*4590*/  LDL R12, [R12] ;  /* 0x000000000c0c7983 */ /* 0x000f620000100800 */
[----:B------:R-:W-:-:S05]  /*45a0*/  SHF.L.W.U32.HI R8, R8, 0x18, R8 ;  /* 0x0000001808087819 */ /* 0x000fca0000010e08 */
[----:B------:R-:W-:-:S05]  /*45b0*/  IMAD.IADD R17, R17, 0x1, R8 ;  /* 0x0000000111117824 */ /* 0x000fca00078e0208 */
[----:B------:R-:W-:-:S04]  /*45c0*/  LOP3.LUT R20, R20, R17, RZ, 0x3c, !PT ;  /* 0x0000001114147212 */ /* 0x000fc800078e3cff */
[----:B------:R-:W-:Y:S02]  /*45d0*/  SHF.L.W.U32.HI R20, R20, 0x19, R20 ;  /* 0x0000001914147819 */ /* 0x000fe40000010e14 */
[----:B--2---:R-:W-:Y:S02]  /*45e0*/  IADD3 R21, PT, PT, R21, R7, R2 ;  /* 0x0000000715157210 */ /* 0x004fe40007ffe002 */
[----:B------:R-:W-:Y:S02]  /*45f0*/  LOP3.LUT R2, R3, R18, RZ, 0x3c, !PT ;  /* 0x0000001203027212 */ /* 0x000fe400078e3cff */
[----:B------:R-:W-:Y:S02]  /*4600*/  LOP3.LUT R16, R16, R21, RZ, 0x3c, !PT ;  /* 0x0000001510107212 */ /* 0x000fe400078e3cff */
[----:B------:R-:W-:Y:S02]  /*4610*/  SHF.L.W.U32.HI R2, R2, 0x19, R2 ;  /* 0x0000001902027819 */ /* 0x000fe40000010e02 */
[----:B------:R-:W-:-:S02]  /*4620*/  SHF.L.W.U32.HI R3, R16, 0x18, R16 ;  /* 0x0000001810037819 */ /* 0x000fc40000010e10 */
[----:B---3--:R-:W-:Y:S02]  /*4630*/  IADD3 R16, PT, PT, R2, R23, R4 ;  /* 0x0000001702107210 */ /* 0x008fe40007ffe004 */
[----:B------:R-:W-:Y:S01]  /*4640*/  SHF.L.W.U32.HI R4, R27, 0x18, R27 ;  /* 0x000000181b047819 */ /* 0x000fe20000010e1b */
[----:B------:R-:W-:Y:S01]  /*4650*/  IMAD.IADD R22, R22, 0x1, R3 ;  /* 0x0000000116167824 */ /* 0x000fe200078e0203 */
[----:B------:R-:W-:-:S03]  /*4660*/  LOP3.LUT R3, R3, R16, RZ, 0x3c, !PT ;  /* 0x0000001003037212 */ /* 0x000fc600078e3cff */
[----:B------:R-:W-:Y:S01]  /*4670*/  IMAD.IADD R13, R29, 0x1, R4 ;  /* 0x000000011d0d7824 */ /* 0x000fe200078e0204 */
[----:B------:R-:W-:-:S04]  /*4680*/  SHF.L.W.U32.HI R11, R3, 0x10, R3 ;  /* 0x00000010030b7819 */ /* 0x000fc80000010e03 */
[----:B------:R-:W-:Y:S01]  /*4690*/  LOP3.LUT R10, R10, R13, RZ, 0x3c, !PT ;  /* 0x0000000d0a0a7212 */ /* 0x000fe200078e3cff */
[----:B------:R-:W-:-:S05]  /*46a0*/  IMAD.IADD R13, R13, 0x1, R11 ;  /* 0x000000010d0d7824 */ /* 0x000fca00078e020b */
[----:B------:R-:W-:-:S04]  /*46b0*/  LOP3.LUT R2, R2, R13, RZ, 0x3c, !PT ;  /* 0x0000000d02027212 */ /* 0x000fc800078e3cff */
[----:B------:R-:W-:Y:S02]  /*46c0*/  SHF.L.W.U32.HI R23, R2, 0x14, R2 ;  /* 0x0000001402177819 */ /* 0x000fe40000010e02 */
[----:B------:R-:W0:Y:S02]  /*46d0*/  LDC.64 R2, c[0x3][0x70] ;  /* 0x00c01c00ff027b82 */ /* 0x000e240000000a00 */
[----:B----4-:R-:W-:Y:S01]  /*46e0*/  IADD3 R16, PT, PT, R16, R23, R9 ;  /* 0x0000001710107210 */ /* 0x010fe20007ffe009 */
[----:B-1----:R-:W-:Y:S01]  /*46f0*/  IMAD R9, R26, 0x4, R1 ;  /* 0x000000041a097824 */ /* 0x002fe200078e0201 */
[----:B------:R-:W-:-:S05]  /*4700*/  LOP3.LUT R7, R7, R22, RZ, 0x3c, !PT ;  /* 0x0000001607077212 */ /* 0x000fca00078e3cff */
[----:B------:R-:W2:Y:S01]  /*4710*/  LDL R9, [R9] ;  /* 0x0000000009097983 */ /* 0x000ea20000100800 */
[----:B------:R-:W-:Y:S02]  /*4720*/  SHF.L.W.U32.HI R7, R7, 0x19, R7 ;  /* 0x0000001907077819 */ /* 0x000fe40000010e07 */
[----:B------:R-:W-:Y:S02]  /*4730*/  SHF.L.W.U32.HI R10, R10, 0x19, R10 ;  /* 0x000000190a0a7819 */ /* 0x000fe40000010e0a */
[----:B------:R-:W-:Y:S01]  /*4740*/  IADD3 R0, PT, PT, R7, R0, R15 ;  /* 0x0000000007007210 */ /* 0x000fe20007ffe00f */
[----:B------:R-:W-:-:S06]  /*4750*/  IMAD R15, R28, 0x4, R1 ;  /* 0x000000041c0f7824 */ /* 0x000fcc00078e0201 */
[----:B------:R-:W3:Y:S01]  /*4760*/  LDL R15, [R15] ;  /* 0x000000000f0f7983 */ /* 0x000ee20000100800 */
[----:B0-----:R-:W-:Y:S02]  /*4770*/  LOP3.LUT R2, R2, 0xff, RZ, 0xc0, !PT ;  /* 0x000000ff02027812 */ /* 0x001fe400078ec0ff */
[----:B------:R-:W-:-:S03]  /*4780*/  IADD3 R6, PT, PT, R10, R6, R19 ;  /* 0x000000060a067210 */ /* 0x000fc60007ffe013 */
[----:B------:R-:W-:Y:S02]  /*4790*/  IMAD R19, R2, 0x4, R1 ;  /* 0x0000000402137824 */ /* 0x000fe400078e0201 */
[----:B------:R-:W0:Y:S04]  /*47a0*/  LDC.U8 R2, c[0x3][0x71] ;  /* 0x00c01c40ff027b82 */ /* 0x000e280000000000 */
[----:B------:R-:W4:Y:S01]  /*47b0*/  LDL R19, [R19] ;  /* 0x0000000013137983 */ /* 0x000f220000100800 */
[----:B-----5:R-:W-:Y:S02]  /*47c0*/  IADD3 R21, PT, PT, R20, R21, R14 ;  /* 0x0000001514157210 */ /* 0x020fe40007ffe00e */
[----:B------:R-:W-:-:S05]  /*47d0*/  LOP3.LUT R14, R3, 0xff, RZ, 0xc0, !PT ;  /* 0x000000ff030e7812 */ /* 0x000fca00078ec0ff */
[--C-:B------:R-:W-:Y:S02]  /*47e0*/  IMAD R3, R14, 0x4, R1.reuse ;  /* 0x000000040e037824 */ /* 0x100fe400078e0201 */
[----:B0-----:R-:W-:-:S04]  /*47f0*/  IMAD R2, R2, 0x4, R1 ;  /* 0x0000000402027824 */ /* 0x001fc800078e0201 */
[----:B------:R-:W5:Y:S04]  /*4800*/  LDL R3, [R3] ;  /* 0x0000000003037983 */ /* 0x000f680000100800 */
[----:B------:R-:W5:Y:S01]  /*4810*/  LDL R2, [R2] ;  /* 0x0000000002027983 */ /* 0x000f620000100800 */
[----:B------:R-:W0:Y:S02]  /*4820*/  LDC.U8 R14, c[0x3][0x72] ;  /* 0x00c01c80ff0e7b82 */ /* 0x000e240000000000 */
[----:B0-----:R-:W-:-:S06]  /*4830*/  IMAD R14, R14, 0x4, R1 ;  /* 0x000000040e0e7824 */ /* 0x001fcc00078e0201 */
[----:B------:R-:W5:Y:S01]  /*4840*/  LDL R14, [R14] ;  /* 0x000000000e0e7983 */ /* 0x000f620000100800 */
[----:B------:R-:W-:-:S04]  /*4850*/  LOP3.LUT R4, R4, R21, RZ, 0x3c, !PT ;  /* 0x0000001504047212 */ /* 0x000fc800078e3cff */
[----:B------:R-:W-:Y:S02]  /*4860*/  SHF.L.W.U32.HI R27, R4, 0x10, R4 ;  /* 0x00000010041b7819 */ /* 0x000fe40000010e04 */
[----:B------:R-:W-:-:S03]  /*4870*/  LOP3.LUT R8, R8, R6, RZ, 0x3c, !PT ;  /* 0x0000000608087212 */ /* 0x000fc600078e3cff */
[----:B------:R-:W-:Y:S02]  /*4880*/  IMAD.IADD R29, R18, 0x1, R27 ;  /* 0x00000001121d7824 */ /* 0x000fe400078e021b */
[----:B------:R-:W0:Y:S01]  /*4890*/  LDC.U8 R18, c[0x3][0x76] ;  /* 0x00c01d80ff127b82 */ /* 0x000e220000000000 */
[----:B------:R-:W-:Y:S02]  /*48a0*/  SHF.L.W.U32.HI R8, R8, 0x10, R8 ;  /* 0x0000001008087819 */ /* 0x000fe40000010e08 */
[----:B------:R-:W-:-:S03]  /*48b0*/  LOP3.LUT R4, R20, R29, RZ, 0x3c, !PT ;  /* 0x0000001d14047212 */ /* 0x000fc600078e3cff */
[----:B------:R-:W-:Y:S01]  /*48c0*/  IMAD.IADD R22, R22, 0x1, R8 ;  /* 0x0000000116167824 */ /* 0x000fe200078e0208 */
[----:B------:R-:W-:-:S04]  /*48d0*/  SHF.L.W.U32.HI R4, R4, 0x14, R4 ;  /* 0x0000001404047819 */ /* 0x000fc80000010e04 */
[----:B------:R-:W-:Y:S02]  /*48e0*/  LOP3.LUT R10, R10, R22, RZ, 0x3c, !PT ;  /* 0x000000160a0a7212 */ /* 0x000fe400078e3cff */
[----:B------:R-:W-:Y:S02]  /*48f0*/  LOP3.LUT R5, R5, R0, RZ, 0x3c, !PT ;  /* 0x0000000005057212 */ /* 0x000fe400078e3cff */
[----:B------:R-:W-:Y:S02]  /*4900*/  SHF.L.W.U32.HI R10, R10, 0x14, R10 ;  /* 0x000000140a0a7819 */ /* 0x000fe40000010e0a */
[----:B------:R-:W-:Y:S01]  /*4910*/  IADD3 R12, PT, PT, R21, R4, R12 ;  /* 0x00000004150c7210 */ /* 0x000fe20007ffe00c */
[----:B0-----:R-:W-:-:S03]  /*4920*/  IMAD R21, R18, 0x4, R1 ;  /* 0x0000000412157824 */ /* 0x001fc600078e0201 */
[----:B------:R-:W-:-:S04]  /*4930*/  LOP3.LUT R18, R27, R12, RZ, 0x3c, !PT ;  /* 0x0000000c1b127212 */ /* 0x000fc800078e3cff */
[----:B------:R-:W-:Y:S01]  /*4940*/  SHF.L.W.U32.HI R18, R18, 0x18, R18 ;  /* 0x0000001812127819 */ /* 0x000fe20000010e12 */
[----:B------:R-:W5:Y:S04]  /*4950*/  LDL R21, [R21] ;  /* 0x0000000015157983 */ /* 0x000f680000100800 */
[----:B------:R-:W-:-:S05]  /*4960*/  IMAD.IADD R29, R29, 0x1, R18 ;  /* 0x000000011d1d7824 */ /* 0x000fca00078e0212 */
[----:B------:R-:W-:Y:S02]  /*4970*/  LOP3.LUT R4, R4, R29, RZ, 0x3c, !PT ;  /* 0x0000001d04047212 */ /* 0x000fe400078e3cff */
[----:B------:R-:W-:Y:S01]  /*4980*/  LOP3.LUT R11, R11, R16, RZ, 0x3c, !PT ;  /* 0x000000100b0b7212 */ /* 0x000fe200078e3cff */
[----:B------:R-:W0:Y:S01]  /*4990*/  LDC.U8 R28, c[0x3][0x7a] ;  /* 0x00c01e80ff1c7b82 */ /* 0x000e220000000000 */
[----:B--2---:R-:W-:Y:S02]  /*49a0*/  IADD3 R9, PT, PT, R6, R10, R9 ;  /* 0x0000000a06097210 */ /* 0x004fe40007ffe009 */
[----:B------:R-:W-:-:S05]  /*49b0*/  SHF.L.W.U32.HI R6, R5, 0x10, R5 ;  /* 0x0000001005067819 */ /* 0x000fca0000010e05 */
[----:B------:R-:W-:-:S05]  /*49c0*/  IMAD.IADD R20, R17, 0x1, R6 ;  /* 0x0000000111147824 */ /* 0x000fca00078e0206 */
[----:B------:R-:W-:-:S04]  /*49d0*/  LOP3.LUT R5, R7, R20, RZ, 0x3c, !PT ;  /* 0x0000001407057212 */ /* 0x000fc800078e3cff */
[----:B------:R-:W-:Y:S02]  /*49e0*/  SHF.L.W.U32.HI R5, R5, 0x14, R5 ;  /* 0x0000001405057819 */ /* 0x000fe40000010e05 */
[----:B------:R-:W-:Y:S02]  /*49f0*/  LOP3.LUT R8, R8, R9, RZ, 0x3c, !PT ;  /* 0x0000000908087212 */ /* 0x000fe400078e3cff */
[----:B---3--:R-:W-:Y:S02]  /*4a00*/  IADD3 R15, PT, PT, R0, R5, R15 ;  /* 0x00000005000f7210 */ /* 0x008fe40007ffe00f */
[----:B------:R-:W-:Y:S02]  /*4a10*/  SHF.L.W.U32.HI R0, R4, 0x19, R4 ;  /* 0x0000001904007819 */ /* 0x000fe40000010e04 */
[----:B------:R-:W-:Y:S02]  /*4a20*/  LOP3.LUT R7, R6, R15, RZ, 0x3c, !PT ;  /* 0x0000000f06077212 */ /* 0x000fe400078e3cff */
[----:B------:R-:W-:-:S02]  /*4a30*/  SHF.L.W.U32.HI R8, R8, 0x18, R8 ;  /* 0x0000001808087819 */ /* 0x000fc40000010e08 */
[----:B----4-:R-:W-:Y:S02]  /*4a40*/  IADD3 R19, PT, PT, R0, R16, R19 ;  /* 0x0000001000137210 */ /* 0x010fe40007ffe013 */
[----:B------:R-:W-:Y:S02]  /*4a50*/  SHF.L.W.U32.HI R7, R7, 0x18, R7 ;  /* 0x0000001807077819 */ /* 0x000fe40000010e07 */
[----:B------:R-:W-:Y:S01]  /*4a60*/  LOP3.LUT R4, R8, R19, RZ, 0x3c, !PT ;  /* 0x0000001308047212 */ /* 0x000fe200078e3cff */
[----:B------:R-:W1:Y:S01]  /*4a70*/  LDC.U8 R6, c[0x3][0x73] ;  /* 0x00c01cc0ff067b82 */ /* 0x000e620000000000 */
[----:B------:R-:W-:Y:S02]  /*4a80*/  IMAD.IADD R17, R22, 0x1, R8 ;  /* 0x0000000116117824 */ /* 0x000fe400078e0208 */
[----:B------:R-:W-:Y:S01]  /*4a90*/  IMAD.IADD R20, R20, 0x1, R7 ;  /* 0x0000000114147824 */ /* 0x000fe200078e0207 */
[----:B------:R-:W-:-:S04]  /*4aa0*/  SHF.L.W.U32.HI R8, R4, 0x10, R4 ;  /* 0x0000001004087819 */ /* 0x000fc80000010e04 */
[----:B------:R-:W2:Y:S01]  /*4ab0*/  LDC.U8 R4, c[0x3][0x75] ;  /* 0x00c01d40ff047b82 */ /* 0x000ea20000000000 */
[----:B------:R-:W-:Y:S01]  /*4ac0*/  LOP3.LUT R16, R5, R20, RZ, 0x3c, !PT ;  /* 0x0000001405107212 */ /* 0x000fe200078e3cff */
[----:B------:R-:W-:Y:S01]  /*4ad0*/  IMAD.IADD R5, R20, 0x1, R8 ;  /* 0x0000000114057824 */ /* 0x000fe200078e0208 */
[----:B------:R-:W-:-:S04]  /*4ae0*/  LOP3.LUT R10, R10, R17, RZ, 0x3c, !PT ;  /* 0x000000110a0a7212 */ /* 0x000fc800078e3cff */
[----:B------:R-:W-:Y:S02]  /*4af0*/  LOP3.LUT R20, R0, R5, RZ, 0x3c, !PT ;  /* 0x0000000500147212 */ /* 0x000fe400078e3cff */
[----:B------:R-:W-:Y:S02]  /*4b00*/  SHF.L.W.U32.HI R0, R10, 0x19, R10 ;  /* 0x000000190a007819 */ /* 0x000fe40000010e0a */
[----:B------:R-:W-:Y:S02]  /*4b10*/  SHF.L.W.U32.HI R10, R20, 0x14, R20 ;  /* 0x00000014140a7819 */ /* 0x000fe40000010e14 */
[----:B-----5:R-:W-:Y:S02]  /*4b20*/  IADD3 R15, PT, PT, R0, R15, R3 ;  /* 0x0000000f000f7210 */ /* 0x020fe40007ffe003 */
[----:B------:R-:W-:Y:S01]  /*4b30*/  IADD3 R19, PT, PT, R19, R10, R2 ;  /* 0x0000000a13137210 */ /* 0x000fe20007ffe002 */
[----:B------:R-:W3:Y:S01]  /*4b40*/  LDC.U8 R20, c[0x3][0x77] ;  /* 0x00c01dc0ff147b82 */ /* 0x000ee20000000000 */
[----:B-1----:R-:W-:-:S06]  /*4b50*/  IMAD R6, R6, 0x4, R1 ;  /* 0x0000000406067824 */ /* 0x002fcc00078e0201 */
[----:B------:R-:W4:Y:S01]  /*4b60*/  LDL R6, [R6] ;  /* 0x0000000006067983 */ /* 0x000f220000100800 */
[----:B------:R-:W1:Y:S01]  /*4b70*/  LDC.64 R2, c[0x3][0x78] ;  /* 0x00c01e00ff027b82 */ /* 0x000e620000000a00 */
[----:B--2---:R-:W-:-:S06]  /*4b80*/  IMAD R26, R4, 0x4, R1 ;  /* 0x00000004041a7824 */ /* 0x004fcc00078e0201 */
[----:B------:R-:W2:Y:S01]  /*4b90*/  LDL R26, [R26] ;  /* 0x000000001a1a7983 */ /* 0x000ea20000100800 */
[----:B------:R-:W-:-:S05]  /*4ba0*/  SHF.L.W.U32.HI R4, R11, 0x18, R11 ;  /* 0x000000180b047819 */ /* 0x000fca0000010e0b */
[----:B------:R-:W-:Y:S02]  /*4bb0*/  IMAD.IADD R22, R13, 0x1, R4 ;  /* 0x000000010d167824 */ /* 0x000fe400078e0204 */
[----:B---3--:R-:W-:Y:S01]  /*4bc0*/  IMAD R13, R20, 0x4, R1 ;  /* 0x00000004140d7824 */ /* 0x008fe200078e0201 */
[----:B-1----:R-:W-:-:S05]  /*4bd0*/  LOP3.LUT R2, R2, 0xff, RZ, 0xc0, !PT ;  /* 0x000000ff02027812 */ /* 0x002fca00078ec0ff */
[----:B------:R-:W-:Y:S02]  /*4be0*/  IMAD R20, R2, 0x4, R1 ;  /* 0x0000000402147824 */ /* 0x000fe400078e0201 */
[----:B------:R1:W3:Y:S04]  /*4bf0*/  LDL R2, [R13] ;  /* 0x000000000d027983 */ /* 0x0002e80000100800 */
[----:B------:R-:W5:Y:S01]  /*4c00*/  LDL R20, [R20] ;  /* 0x0000000014147983 */ /* 0x000f620000100800 */
[----:B------:R-:W-:-:S04]  /*4c10*/  LOP3.LUT R11, R23, R22, RZ, 0x3c, !PT ;  /* 0x00000016170b7212 */ /* 0x000fc800078e3cff */
[----:B------:R-:W-:Y:S02]  /*4c20*/  SHF.L.W.U32.HI R11, R11, 0x19, R11 ;  /* 0x000000190b0b7819 */ /* 0x000fe40000010e0b */
[----:B------:R-:W-:Y:S02]  /*4c30*/  LOP3.LUT R3, R3, 0xff, RZ, 0xc0, !PT ;  /* 0x000000ff03037812 */ /* 0x000fe400078ec0ff */
[----:B------:R-:W-:Y:S01]  /*4c40*/  IADD3 R14, PT, PT, R11, R9, R14 ;  /* 0x000000090b0e7210 */ /* 0x000fe20007ffe00e */
[--C-:B0-----:R-:W-:Y:S02]  /*4c50*/  IMAD R9, R28, 0x4, R1.reuse ;  /* 0x000000041c097824 */ /* 0x101fe400078e0201 */
[----:B------:R-:W-:-:S04]  /*4c60*/  IMAD R3, R3, 0x4, R1 ;  /* 0x0000000403037824 */ /* 0x000fc800078e0201 */
[----:B------:R-:W5:Y:S04]  /*4c70*/  LDL R9, [R9] ;  /* 0x0000000009097983 */ /* 0x000f680000100800 */
[----:B------:R-:W5:Y:S01]  /*4c80*/  LDL R3, [R3] ;  /* 0x0000000003037983 */ /* 0x000f620000100800 */
[----:B------:R-:W-:-:S04]  /*4c90*/  LOP3.LUT R7, R7, R14, RZ, 0x3c, !PT ;  /* 0x0000000e07077212 */ /* 0x000fc800078e3cff */
[----:B------:R-:W-:Y:S02]  /*4ca0*/  SHF.L.W.U32.HI R28, R7, 0x10, R7 ;  /* 0x00000010071c7819 */ /* 0x000fe40000010e07 */
[----:B------:R-:W-:-:S04]  /*4cb0*/  LOP3.LUT R7, R18, R15, RZ, 0x3c, !PT ;  /* 0x0000000f12077212 */ /* 0x000fc800078e3cff */
[----:B------:R-:W-:Y:S01]  /*4cc0*/  SHF.L.W.U32.HI R7, R7, 0x10, R7 ;  /* 0x0000001007077819 */ /* 0x000fe20000010e07 */
[----:B------:R-:W-:Y:S01]  /*4cd0*/  IMAD.IADD R18, R29, 0x1, R28 ;  /* 0x000000011d127824 */ /* 0x000fe200078e021c */
[----:B------:R-:W-:-:S03]  /*4ce0*/  SHF.L.W.U32.HI R16, R16, 0x19, R16 ;  /* 0x0000001910107819 */ /* 0x000fc60000010e10 */
[----:B-1----:R-:W-:Y:S01]  /*4cf0*/  IMAD.IADD R13, R22, 0x1, R7 ;  /* 0x00000001160d7824 */ /* 0x002fe200078e0207 */
[----:B------:R-:W-:Y:S02]  /*4d00*/  LOP3.LUT R11, R11, R18, RZ, 0x3c, !PT ;  /* 0x000000120b0b7212 */ /* 0x000fe400078e3cff */
[----:B------:R-:W-:Y:S02]  /*4d10*/  IADD3 R21, PT, PT, R16, R12, R21 ;  /* 0x0000000c10157210 */ /* 0x000fe40007ffe015 */
[----:B------:R-:W-:Y:S02]  /*4d20*/  LOP3.LUT R0, R0, R13, RZ, 0x3c, !PT ;  /* 0x0000000d00007212 */ /* 0x000fe400078e3cff */
[----:B------:R-:W-:Y:S02]  /*4d30*/  SHF.L.W.U32.HI R11, R11, 0x14, R11 ;  /* 0x000000140b0b7819 */ /* 0x000fe40000010e0b */
[----:B------:R-:W-:Y:S02]  /*4d40*/  SHF.L.W.U32.HI R0, R0, 0x14, R0 ;  /* 0x0000001400007819 */ /* 0x000fe40000010e00 */
[----:B------:R-:W-:Y:S01]  /*4d50*/  LOP3.LUT R4, R4, R21, RZ, 0x3c, !PT ;  /* 0x0000001504047212 */ /* 0x000fe200078e3cff */
[----:B------:R-:W0:Y:S03]  /*4d60*/  LDC.U8 R12, c[0x3][0x7e] ;  /* 0x00c01f80ff0c7b82 */ /* 0x000e260000000000 */
[----:B------:R-:W-:-:S05]  /*4d70*/  SHF.L.W.U32.HI R4, R4, 0x10, R4 ;  /* 0x0000001004047819 */ /* 0x000fca0000010e04 */
[----:B------:R-:W-:-:S05]  /*4d80*/  IMAD.IADD R17, R17, 0x1, R4 ;  /* 0x0000000111117824 */ /* 0x000fca00078e0204 */
[----:B------:R-:W-:-:S04]  /*4d90*/  LOP3.LUT R16, R16, R17, RZ, 0x3c, !PT ;  /* 0x0000001110107212 */ /* 0x000fc800078e3cff */
[----:B------:R-:W-:Y:S02]  /*4da0*/  SHF.L.W.U32.HI R16, R16, 0x14, R16 ;  /* 0x0000001410107819 */ /* 0x000fe40000010e10 */
[----:B------:R-:W-:Y:S01]  /*4db0*/  LOP3.LUT R8, R8, R19, RZ, 0x3c, !PT ;  /* 0x0000001308087212 */ /* 0x000fe200078e3cff */
[----:B0-----:R-:W-:-:S06]  /*4dc0*/  IMAD R12, R12, 0x4, R1 ;  /* 0x000000040c0c7824 */ /* 0x001fcc00078e0201 */
[----:B------:R-:W5:Y:S01]  /*4dd0*/  LDL R12, [R12] ;  /* 0x000000000c0c7983 */ /* 0x000f620000100800 */
[----:B------:R-:W0:Y:S02]  /*4de0*/  LDC.U8 R23, c[0x3][0x7d] ;  /* 0x00c01f40ff177b82 */ /* 0x000e240000000000 */
[----:B0-----:R-:W-:-:S06]  /*4df0*/  IMAD R23, R23, 0x4, R1 ;  /* 0x0000000417177824 */ /* 0x001fcc00078e0201 */
[----:B------:R-:W5:Y:S01]  /*4e00*/  LDL R23, [R23] ;  /* 0x0000000017177983 */ /* 0x000f620000100800 */
[----:B----4-:R-:W-:Y:S02]  /*4e10*/  IADD3 R6, PT, PT, R14, R11, R6 ;  /* 0x0000000b0e067210 */ /* 0x010fe40007ffe006 */
[----:B--2---:R-:W-:Y:S02]  /*4e20*/  IADD3 R26, PT, PT, R15, R0, R26 ;  /* 0x000000000f1a7210 */ /* 0x004fe40007ffe01a */
[----:B------:R-:W-:-:S04]  /*4e30*/  LOP3.LUT R15, R28, R6, RZ, 0x3c, !PT ;  /* 0x000000061c0f7212 */ /* 0x000fc800078e3cff */
[----:B------:R-:W-:-:S05]  /*4e40*/  SHF.L.W.U32.HI R15, R15, 0x18, R15 ;  /* 0x000000180f0f7819 */ /* 0x000fca0000010e0f */
[----:B------:R-:W-:Y:S01]  /*4e50*/  IMAD.IADD R18, R18, 0x1, R15 ;  /* 0x0000000112127824 */ /* 0x000fe200078e020f */
[----:B------:R-:W0:Y:S04]  /*4e60*/  LDC.U8 R14, c[0x3][0x79] ;  /* 0x00c01e40ff0e7b82 */ /* 0x000e280000000000 */
[----:B------:R-:W-:Y:S02]  /*4e70*/  LOP3.LUT R11, R11, R18, RZ, 0x3c, !PT ;  /* 0x000000120b0b7212 */ /* 0x000fe400078e3cff */
[----:B---3--:R-:W-:Y:S02]  /*4e80*/  IADD3 R21, PT, PT, R21, R16, R2 ;  /* 0x0000001015157210 */ /* 0x008fe40007ffe002 */
[----:B------:R-:W-:-:S04]  /*4e90*/  SHF.L.W.U32.HI R2, R11, 0x19, R11 ;  /* 0x000000190b027819 */ /* 0x000fc80000010e0b */
[----:B-----5:R-:W-:Y:S02]  /*4ea0*/  IADD3 R19, PT, PT, R2, R19, R20 ;  /* 0x0000001302137210 */ /* 0x020fe40007ffe014 */
[----:B------:R-:W1:Y:S01]  /*4eb0*/  LDC.U8 R20, c[0x3][0x7b] ;  /* 0x00c01ec0ff147b82 */ /* 0x000e620000000000 */
[----:B------:R-:W-:Y:S02]  /*4ec0*/  LOP3.LUT R22, R4, R21, RZ, 0x3c, !PT ;  /* 0x0000001504167212 */ /* 0x000fe400078e3cff */
[----:B------:R-:W-:Y:S02]  /*4ed0*/  LOP3.LUT R7, R7, R26, RZ, 0x3c, !PT ;  /* 0x0000001a07077212 */ /* 0x000fe400078e3cff */
[----:B------:R-:W-:-:S03]  /*4ee0*/  SHF.L.W.U32.HI R22, R22, 0x18, R22 ;  /* 0x0000001816167819 */ /* 0x000fc60000010e16 */
[----:B------:R-:W2:Y:S01]  /*4ef0*/  LDC.U8 R28, c[0x3][0x7f] ;  /* 0x00c01fc0ff1c7b82 */ /* 0x000ea20000000000 */
[----:B------:R-:W-:Y:S01]  /*4f00*/  SHF.L.W.U32.HI R4, R7, 0x18, R7 ;  /* 0x0000001807047819 */ /* 0x000fe20000010e07 */
[----:B------:R-:W-:-:S04]  /*4f10*/  IMAD.IADD R17, R17, 0x1, R22 ;  /* 0x0000000111117824 */ /* 0x000fc800078e0216 */
[----:B------:R-:W-:Y:S01]  /*4f20*/  IMAD.IADD R13, R13, 0x1, R4 ;  /* 0x000000010d0d7824 */ /* 0x000fe200078e0204 */
[----:B------:R-:W-:Y:S01]  /*4f30*/  LOP3.LUT R16, R16, R17, RZ, 0x3c, !PT ;  /* 0x0000001110107212 */ /* 0x000fe200078e3cff */
[----:B0-----:R-:W-:-:S03]  /*4f40*/  IMAD R14, R14, 0x4, R1 ;  /* 0x000000040e0e7824 */ /* 0x001fc600078e0201 */
[----:B------:R-:W-:Y:S02]  /*4f50*/  LOP3.LUT R11, R0, R13, RZ, 0x3c, !PT ;  /* 0x0000000d000b7212 */ /* 0x000fe400078e3cff */
[----:B------:R-:W-:Y:S01]  /*4f60*/  SHF.L.W.U32.HI R0, R16, 0x19, R16 ;  /* 0x0000001910007819 */ /* 0x000fe20000010e10 */
[----:B------:R-:W3:Y:S01]  /*4f70*/  LDL R14, [R14] ;  /* 0x000000000e0e7983 */ /* 0x000ee20000100800 */
[----:B------:R-:W-:Y:S01]  /*4f80*/  SHF.L.W.U32.HI R11, R11, 0x19, R11 ;  /* 0x000000190b0b7819 */ /* 0x000fe20000010e0b */
[----:B-1----:R-:W-:-:S03]  /*4f90*/  IMAD R16, R20, 0x4, R1 ;  /* 0x0000000414107824 */ /* 0x002fc600078e0201 */
[----:B------:R-:W-:Y:S02]  /*4fa0*/  IADD3 R9, PT, PT, R11, R6, R9 ;  /* 0x000000060b097210 */ /* 0x000fe40007ffe009 */
[----:B------:R-:W0:Y:S01]  /*4fb0*/  LDC.64 R6, c[0x3][0x80] ;  /* 0x00c02000ff067b82 */ /* 0x000e220000000a00 */
[----:B------:R-:W4:Y:S01]  /*4fc0*/  LDL R16, [R16] ;  /* 0x0000000010107983 */ /* 0x000f220000100800 */
[----:B------:R-:W-:Y:S01]  /*4fd0*/  IADD3 R26, PT, PT, R0, R26, R3 ;  /* 0x0000001a001a7210 */ /* 0x000fe20007ffe003 */
[----:B--2---:R-:W-:-:S06]  /*4fe0*/  IMAD R3, R28, 0x4, R1 ;  /* 0x000000041c037824 */ /* 0x004fcc00078e0201 */
[----:B------:R-:W2:Y:S01]  /*4ff0*/  LDL R3, [R3] ;  /* 0x0000000003037983 */ /* 0x000ea20000100800 */
[----:B------:R-:W1:Y:S01]  /*5000*/  LDC.U8 R20, c[0x3][0x82] ;  /* 0x00c02080ff147b82 */ /* 0x000e620000000000 */
[----:B0-----:R-:W-:-:S05]  /*5010*/  LOP3.LUT R6, R6, 0xff, RZ, 0xc0, !PT ;  /* 0x000000ff06067812 */ /* 0x001fca00078ec0ff */
[----:B------:R-:W-:-:S06]  /*5020*/  IMAD R6, R6, 0x4, R1 ;  /* 0x0000000406067824 */ /* 0x000fcc00078e0201 */
[----:B------:R-:W5:Y:S01]  /*5030*/  LDL R6, [R6] ;  /* 0x0000000006067983 */ /* 0x000f620000100800 */
[----:B------:R-:W-:Y:S01]  /*5040*/  LOP3.LUT R28, R7, 0xff, RZ, 0xc0, !PT ;  /* 0x000000ff071c7812 */ /* 0x000fe200078ec0ff */
[----:B-1----:R-:W-:-:S04]  /*5050*/  IMAD R20, R20, 0x4, R1 ;  /* 0x0000000414147824 */ /* 0x002fc800078e0201 */
[----:B------:R-:W-:Y:S02]  /*5060*/  IMAD R7, R28, 0x4, R1 ;  /* 0x000000041c077824 */ /* 0x000fe400078e0201 */
[----:B------:R-:W5:Y:S04]  /*5070*/  LDL R20, [R20] ;  /* 0x0000000014147983 */ /* 0x000f680000100800 */
[----:B------:R-:W5:Y:S01]  /*5080*/  LDL R7, [R7] ;  /* 0x0000000007077983 */ /* 0x000f620000100800 */
[----:B------:R-:W-:-:S05]  /*5090*/  SHF.L.W.U32.HI R8, R8, 0x18, R8 ;  /* 0x0000001808087819 */ /* 0x000fca0000010e08 */
[----:B------:R-:W-:Y:S01]  /*50a0*/  IMAD.IADD R5, R5, 0x1, R8 ;  /* 0x0000000105057824 */ /* 0x000fe200078e0208 */
[----:B------:R-:W-:-:S04]  /*50b0*/  LOP3.LUT R22, R22, R19, RZ, 0x3c, !PT ;  /* 0x0000001316167212 */ /* 0x000fc800078e3cff */
[----:B------:R-:W-:-:S04]  /*50c0*/  LOP3.LUT R10, R10, R5, RZ, 0x3c, !PT ;  /* 0x000000050a0a7212 */ /* 0x000fc800078e3cff */
[----:B------:R-:W-:Y:S02]  /*50d0*/  SHF.L.W.U32.HI R10, R10, 0x19, R10 ;  /* 0x000000190a0a7819 */ /* 0x000fe40000010e0a */
[----:B------:R-:W-:Y:S02]  /*50e0*/  SHF.L.W.U32.HI R22, R22, 0x10, R22 ;  /* 0x0000001016167819 */ /* 0x000fe40000010e16 */
[----:B------:R-:W-:Y:S02]  /*50f0*/  IADD3 R12, PT, PT, R10, R21, R12 ;  /* 0x000000150a0c7210 */ /* 0x000fe40007ffe00c */
[----:B------:R-:W-:Y:S01]  /*5100*/  LOP3.LUT R8, R8, R9, RZ, 0x3c, !PT ;  /* 0x0000000908087212 */ /* 0x000fe200078e3cff */
[----:B------:R-:W-:Y:S01]  /*5110*/  IMAD.IADD R13, R13, 0x1, R22 ;  /* 0x000000010d0d7824 */ /* 0x000fe200078e0216 */
[----:B------:R-:W-:Y:S02]  /*5120*/  LOP3.LUT R21, R4, R12, RZ, 0x3c, !PT ;  /* 0x0000000c04157212 */ /* 0x000fe400078e3cff */
[----:B------:R-:W-:-:S02]  /*5130*/  SHF.L.W.U32.HI R4, R8, 0x10, R8 ;  /* 0x0000001008047819 */ /* 0x000fc40000010e08 */
[----:B------:R-:W-:Y:S02]  /*5140*/  SHF.L.W.U32.HI R21, R21, 0x10, R21 ;  /* 0x0000001015157819 */ /* 0x000fe40000010e15 */
[----:B------:R-:W-:Y:S01]  /*5150*/  LOP3.LUT R2, R2, R13, RZ, 0x3c, !PT ;  /* 0x0000000d02027212 */ /* 0x000fe200078e3cff */
[----:B------:R-:W-:Y:S02]  /*5160*/  IMAD.IADD R8, R17, 0x1, R4 ;  /* 0x0000000111087824 */ /* 0x000fe400078e0204 */
[----:B------:R-:W-:Y:S01]  /*5170*/  IMAD.IADD R17, R18, 0x1, R21 ;  /* 0x0000000112117824 */ /* 0x000fe200078e0215 */
[----:B------:R-:W-:Y:S02]  /*5180*/  SHF.L.W.U32.HI R2, R2, 0x14, R2 ;  /* 0x0000001402027819 */ /* 0x000fe40000010e02 */
[----:B------:R-:W-:Y:S01]  /*5190*/  LOP3.LUT R11, R11, R8, RZ, 0x3c, !PT ;  /* 0x000000080b0b7212 */ /* 0x000fe200078e3cff */
[----:B------:R-:W0:Y:S08]  /*51a0*/  LDC.U8 R28, c[0x3][0x86] ;  /* 0x00c02180ff1c7b82 */ /* 0x000e300000000000 */
[----:B------:R-:W1:Y:S02]  /*51b0*/  LDC.U8 R18, c[0x3][0x83] ;  /* 0x00c020c0ff127b82 */ /* 0x000e640000000000 */
[----:B-1----:R-:W-:-:S06]  /*51c0*/  IMAD R18, R18, 0x4, R1 ;  /* 0x0000000412127824 */ /* 0x002fcc00078e0201 */
[----:B------:R-:W5:Y:S01]  /*51d0*/  LDL R18, [R18] ;  /* 0x0000000012127983 */ /* 0x000f620000100800 */
[----:B---3--:R-:W-:Y:S02]  /*51e0*/  IADD3 R19, PT, PT, R19, R2, R14 ;  /* 0x0000000213137210 */ /* 0x008fe40007ffe00e */
[----:B------:R-:W-:Y:S02]  /*51f0*/  LOP3.LUT R14, R10, R17, RZ, 0x3c, !PT ;  /* 0x000000110a0e7212 */ /* 0x000fe400078e3cff */
[----:B------:R-:W-:-:S04]  /*5200*/  SHF.L.W.U32.HI R10, R11, 0x14, R11 ;  /* 0x000000140b0a7819 */ /* 0x000fc80000010e0b */
[----:B----4-:R-:W-:Y:S02]  /*5210*/  IADD3 R9, PT, PT, R9, R10, R16 ;  /* 0x0000000a09097210 */ /* 0x010fe40007ffe010 */
[----:B------:R-:W1:Y:S01]  /*5220*/  LDC.U8 R16, c[0x3][0x81] ;  /* 0x00c02040ff107b82 */ /* 0x000e620000000000 */
[----:B------:R-:W-:Y:S02]  /*5230*/  SHF.L.W.U32.HI R11, R14, 0x14, R14 ;  /* 0x000000140e0b7819 */ /* 0x000fe40000010e0e */
[----:B------:R-:W-:Y:S02]  /*5240*/  LOP3.LUT R14, R15, R26, RZ, 0x3c, !PT ;  /* 0x0000001a0f0e7212 */ /* 0x000fe400078e3cff */
[----:B--2---:R-:W-:Y:S02]  /*5250*/  IADD3 R12, PT, PT, R12, R11, R3 ;  /* 0x0000000b0c0c7210 */ /* 0x004fe40007ffe003 */
[----:B------:R-:W-:Y:S02]  /*5260*/  SHF.L.W.U32.HI R14, R14, 0x10, R14 ;  /* 0x000000100e0e7819 */ /* 0x000fe40000010e0e */
[----:B------:R-:W-:-:S03]  /*5270*/  LOP3.LUT R3, R21, R12, RZ, 0x3c, !PT ;  /* 0x0000000c15037212 */ /* 0x000fc600078e3cff */
[----:B------:R-:W-:Y:S01]  /*5280*/  IMAD.IADD R5, R5, 0x1, R14 ;  /* 0x0000000105057824 */ /* 0x000fe200078e020e */
[----:B------:R-:W-:-:S04]  /*5290*/  SHF.L.W.U32.HI R3, R3, 0x18, R3 ;  /* 0x0000001803037819 */ /* 0x000fc80000010e03 */
[----:B------:R-:W-:Y:S01]  /*52a0*/  LOP3.LUT R15, R0, R5, RZ, 0x3c, !PT ;  /* 0x00000005000f7212 */ /* 0x000fe200078e3cff */
[----:B------:R-:W-:Y:S02]  /*52b0*/  IMAD.IADD R0, R17, 0x1, R3 ;  /* 0x0000000111007824 */ /* 0x000fe400078e0203 */
[----:B-1----:R-:W-:-:S03]  /*52c0*/  IMAD R17, R16, 0x4, R1 ;  /* 0x0000000410117824 */ /* 0x002fc600078e0201 */
[----:B------:R-:W-:Y:S01]  /*52d0*/  LOP3.LUT R11, R11, R0, RZ, 0x3c, !PT ;  /* 0x000000000b0b7212 */ /* 0x000fe200078e3cff */
[----:B------:R-:W1:Y:S01]  /*52e0*/  LDC.U8 R16, c[0x3][0x85] ;  /* 0x00c02140ff107b82 */ /* 0x000e620000000000 */
[----:B------:R-:W-:Y:S02]  /*52f0*/  SHF.L.W.U32.HI R15, R15, 0x14, R15 ;  /* 0x000000140f0f7819 */ /* 0x000fe40000010e0f */
[----:B------:R-:W-:Y:S01]  /*5300*/  SHF.L.W.U32.HI R11, R11, 0x19, R11 ;  /* 0x000000190b0b7819 */ /* 0x000fe20000010e0b */
[----:B------:R-:W2:Y:S01]  /*5310*/  LDL R17, [R17] ;  /* 0x0000000011117983 */ /* 0x000ea20000100800 */
[-C--:B------:R-:W-:Y:S02]  /*5320*/  LOP3.LUT R22, R22, R19.reuse, RZ, 0x3c, !PT ;  /* 0x0000001316167212 */ /* 0x080fe400078e3cff */
[----:B-----5:R-:W-:Y:S01]  /*5330*/  IADD3 R6, PT, PT, R11, R19, R6 ;  /* 0x000000130b067210 */ /* 0x020fe20007ffe006 */
[----:B0-----:R-:W-:Y:S01]  /*5340*/  IMAD R19, R28, 0x4, R1 ;  /* 0x000000041c137824 */ /* 0x001fe200078e0201 */
[----:B------:R-:W-:-:S02]  /*5350*/  IADD3 R23, PT, PT, R26, R15, R23 ;  /* 0x0000000f1a177210 */ /* 0x000fc40007ffe017 */
[----:B------:R-:W0:Y:S01]  /*5360*/  LDC.U8 R26, c[0x3][0x87] ;  /* 0x00c021c0ff1a7b82 */ /* 0x000e220000000000 */
[----:B------:R-:W-:Y:S02]  /*5370*/  LOP3.LUT R4, R4, R9, RZ, 0x3c, !PT ;  /* 0x0000000904047212 */ /* 0x000fe400078e3cff */
[----:B------:R-:W3:Y:S01]  /*5380*/  LDL R19, [R19] ;  /* 0x0000000013137983 */ /* 0x000ee20000100800 */
[----:B------:R-:W-:Y:S02]  /*5390*/  SHF.L.W.U32.HI R22, R22, 0x18, R22 ;  /* 0x0000001816167819 */ /* 0x000fe40000010e16 */
[----:B------:R-:W-:-:S03]  /*53a0*/  SHF.L.W.U32.HI R21, R4, 0x18, R4 ;  /* 0x0000001804157819 */ /* 0x000fc60000010e04 */
[----:B------:R-:W-:Y:S02]  /*53b0*/  IMAD.IADD R13, R13, 0x1, R22 ;  /* 0x000000010d0d7824 */ /* 0x000fe400078e0216 */
[----:B------:R-:W-:Y:S02]  /*53c0*/  IMAD.IADD R27, R8, 0x1, R21 ;  /* 0x00000001081b7824 */ /* 0x000fe400078e0215 */
[----:B-1----:R-:W-:Y:S01]  /*53d0*/  IMAD R4, R16, 0x4, R1 ;  /* 0x0000000410047824 */ /* 0x002fe200078e0201 */
[----:B------:R-:W-:Y:S02]  /*53e0*/  LOP3.LUT R2, R2, R13, RZ, 0x3c, !PT ;  /* 0x0000000d02027212 */ /* 0x000fe400078e3cff */
[----:B------:R-:W-:Y:S02]  /*53f0*/  LOP3.LUT R10, R10, R27, RZ, 0x3c, !PT ;  /* 0x0000001b0a0a7212 */ /* 0x000fe400078e3cff */
[----:B------:R-:W-:Y:S01]  /*5400*/  SHF.L.W.U32.HI R2, R2, 0x19, R2 ;  /* 0x0000001902027819 */ /* 0x000fe20000010e02 */
[----:B------:R-:W4:Y:S01]  /*5410*/  LDL R4, [R4] ;  /* 0x0000000004047983 */ /* 0x000f220000100800 */
[----:B------:R-:W-:-:S02]  /*5420*/  SHF.L.W.U32.HI R10, R10, 0x19, R10 ;  /* 0x000000190a0a7819 */ /* 0x000fc40000010e0a */
[-C--:B------:R-:W-:Y:S02]  /*5430*/  LOP3.LUT R14, R14, R23.reuse, RZ, 0x3c, !PT ;  /* 0x000000170e0e7212 */ /* 0x080fe400078e3cff */
[----:B------:R-:W-:Y:S01]  /*5440*/  IADD3 R7, PT, PT, R10, R23, R7 ;  /* 0x000000170a077210 */ /* 0x000fe20007ffe007 */
[----:B0-----:R-:W-:Y:S01]  /*5450*/  IMAD R16, R26, 0x4, R1 ;  /* 0x000000041a107824 */ /* 0x001fe200078e0201 */
[----:B------:R-:W-:Y:S02]  /*5460*/  IADD3 R23, PT, PT, R2, R9, R20 ;  /* 0x0000000902177210 */ /* 0x000fe40007ffe014 */
[----:B------:R-:W0:Y:S03]  /*5470*/  LDC.64 R8, c[0x3][0x88] ;  /* 0x00c02200ff087b82 */ /* 0x000e260000000a00 */
[----:B------:R-:W5:Y:S01]  /*5480*/  LDL R16, [R16] ;  /* 0x0000000010107983 */ /* 0x000f620000100800 */
[----:B0-----:R-:W-:-:S05]  /*5490*/  LOP3.LUT R8, R8, 0xff, RZ, 0xc0, !PT ;  /* 0x000000ff08087812 */ /* 0x001fca00078ec0ff */
[----:B------:R-:W-:-:S06]  /*54a0*/  IMAD R8, R8, 0x4, R1 ;  /* 0x0000000408087824 */ /* 0x000fcc00078e0201 */
[----:B------:R-:W5:Y:S01]  /*54b0*/  LDL R8, [R8] ;  /* 0x0000000008087983 */ /* 0x000f620000100800 */
[----:B------:R-:W-:Y:S02]  /*54c0*/  SHF.L.W.U32.HI R14, R14, 0x18, R14 ;  /* 0x000000180e0e7819 */ /* 0x000fe40000010e0e */
[----:B------:R-:W-:-:S03]  /*54d0*/  LOP3.LUT R21, R21, R6, RZ, 0x3c, !PT ;  /* 0x0000000615157212 */ /* 0x000fc600078e3cff */
[----:B------:R-:W-:Y:S01]  /*54e0*/  IMAD.IADD R20, R5, 0x1, R14 ;  /* 0x0000000105147824 */ /* 0x000fe200078e020e */
[----:B------:R-:W-:Y:S02]  /*54f0*/  SHF.L.W.U32.HI R5, R21, 0x10, R21 ;  /* 0x0000001015057819 */ /* 0x000fe40000010e15 */
[----:B------:R-:W-:Y:S02]  /*5500*/  LOP3.LUT R21, R14, R23, RZ, 0x3c, !PT ;  /* 0x000000170e157212 */ /* 0x000fe400078e3cff */
[----:B------:R-:W-:Y:S01]  /*5510*/  LOP3.LUT R14, R15, R20, RZ, 0x3c, !PT ;  /* 0x000000140f0e7212 */ /* 0x000fe200078e3cff */
[----:B------:R-:W-:Y:S01]  /*5520*/  IMAD.IADD R20, R5, 0x1, R20 ;  /* 0x0000000105147824 */ /* 0x000fe200078e0214 */
[----:B------:R-:W-:-:S04]  /*5530*/  SHF.L.W.U32.HI R15, R21, 0x10, R21 ;  /* 0x00000010150f7819 */ /* 0x000fc80000010e15 */
[----:B------:R-:W-:Y:S01]  /*5540*/  LOP3.LUT R21, R11, R20, RZ, 0x3c, !PT ;  /* 0x000000140b157212 */ /* 0x000fe200078e3cff */
[----:B------:R-:W-:-:S03]  /*5550*/  IMAD.IADD R11, R15, 0x1, R0 ;  /* 0x000000010f0b7824 */ /* 0x000fc600078e0200 */
[----:B------:R-:W-:Y:S01]  /*5560*/  SHF.L.W.U32.HI R0, R21, 0x14, R21 ;  /* 0x0000001415007819 */ /* 0x000fe20000010e15 */
[----:B------:R-:W0:Y:S01]  /*5570*/  LDC.U8 R26, c[0x3][0x8d] ;  /* 0x00c02340ff1a7b82 */ /* 0x000e220000000000 */
[----:B------:R-:W-:-:S04]  /*5580*/  LOP3.LUT R2, R2, R11, RZ, 0x3c, !PT ;  /* 0x0000000b02027212 */ /* 0x000fc800078e3cff */
[----:B------:R-:W-:-:S03]  /*5590*/  SHF.L.W.U32.HI R2, R2, 0x14, R2 ;  /* 0x0000001402027819 */ /* 0x000fc60000010e02 */
[----:B------:R-:W1:Y:S01]  /*55a0*/  LDC.U8 R28, c[0x3][0x8f] ;  /* 0x00c023c0ff1c7b82 */ /* 0x000e620000000000 */
[----:B------:R-:W-:-:S04]  /*55b0*/  IADD3 R18, PT, PT, R23, R2, R18 ;  /* 0x0000000217127210 */ /* 0x000fc80007ffe012 */
[----:B------:R-:W-:Y:S01]  /*55c0*/  LOP3.LUT R15, R15, R18, RZ, 0x3c, !PT ;  /* 0x000000120f0f7212 */ /* 0x000fe200078e3cff */
[----:B-1----:R-:W-:Y:S01]  /*55d0*/  IMAD R28, R28, 0x4, R1 ;  /* 0x000000041c1c7824 */ /* 0x002fe200078e0201 */
[----:B--2---:R-:W-:Y:S02]  /*55e0*/  IADD3 R17, PT, PT, R6, R0, R17 ;  /* 0x0000000006117210 */ /* 0x004fe40007ffe011 */
[----:B------:R-:W-:Y:S02]  /*55f0*/  LOP3.LUT R6, R3, R7, RZ, 0x3c, !PT ;  /* 0x0000000703067212 */ /* 0x000fe400078e3cff */
[----:B------:R-:W-:Y:S02]  /*5600*/  SHF.L.W.U32.HI R3, R14, 0x19, R14 ;  /* 0x000000190e037819 */ /* 0x000fe40000010e0e */
[----:B------:R-:W-:Y:S02]  /*5610*/  SHF.L.W.U32.HI R14, R6, 0x10, R6 ;  /* 0x00000010060e7819 */ /* 0x000fe40000010e06 */
[----:B------:R-:W1:Y:S01]  /*5620*/  LDC.U8 R6, c[0x3][0x8e] ;  /* 0x00c02380ff067b82 */ /* 0x000e620000000000 */
[----:B---3--:R-:W-:-:S02]  /*5630*/  IADD3 R19, PT, PT, R3, R12, R19 ;  /* 0x0000000c03137210 */ /* 0x008fc40007ffe013 */
[----:B------:R-:W-:Y:S01]  /*5640*/  IMAD.IADD R13, R14, 0x1, R13 ;  /* 0x000000010e0d7824 */ /* 0x000fe200078e020d */
[----:B------:R-:W-:Y:S02]  /*5650*/  LOP3.LUT R12, R9, 0xff, RZ, 0xc0, !PT ;  /* 0x000000ff090c7812 */ /* 0x000fe400078ec0ff */
[----:B------:R-:W-:Y:S02]  /*5660*/  LOP3.LUT R22, R22, R19, RZ, 0x3c, !PT ;  /* 0x0000001316167212 */ /* 0x000fe400078e3cff */
[----:B------:R-:W-:Y:S02]  /*5670*/  LOP3.LUT R9, R10, R13, RZ, 0x3c, !PT ;  /* 0x0000000d0a097212 */ /* 0x000fe400078e3cff */
[----:B------:R-:W-:Y:S01]  /*5680*/  SHF.L.W.U32.HI R10, R22, 0x10, R22 ;  /* 0x00000010160a7819 */ /* 0x000fe20000010e16 */
[----:B------:R-:W-:Y:S01]  /*5690*/  IMAD R21, R12, 0x4, R1 ;  /* 0x000000040c157824 */ /* 0x000fe200078e0201 */
[----:B------:R-:W-:Y:S01]  /*56a0*/  SHF.L.W.U32.HI R9, R9, 0x14, R9 ;  /* 0x0000001409097819 */ /* 0x000fe20000010e09 */
[----:B------:R-:W2:Y:S02]  /*56b0*/  LDC.U8 R12, c[0x3][0x89] ;  /* 0x00c02240ff0c7b82 */ /* 0x000ea40000000000 */
[----:B------:R-:W-:Y:S01]  /*56c0*/  IMAD.IADD R22, R10, 0x1, R27 ;  /* 0x000000010a167824 */ /* 0x000fe200078e021b */
[----:B----4-:R-:W-:-:S02]  /*56d0*/  IADD3 R7, PT, PT, R7, R9, R4 ;  /* 0x0000000907077210 */ /* 0x010fc40007ffe004 */
[----:B------:R3:W4:Y:S02]  /*56e0*/  LDL R4, [R21] ;  /* 0x0000000015047983 */ /* 0x0007240000100800 */
[----:B------:R-:W-:Y:S01]  /*56f0*/  LOP3.LUT R3, R3, R22, RZ, 0x3c, !PT ;  /* 0x0000001603037212 */ /* 0x000fe200078e3cff */
[----:B-1----:R-:W-:-:S03]  /*5700*/  IMAD R6, R6, 0x4, R1 ;  /* 0x0000000406067824 */ /* 0x002fc600078e0201 */
[----:B------:R-:W-:-:S04]  /*5710*/  SHF.L.W.U32.HI R3, R3, 0x14, R3 ;  /* 0x0000001403037819 */ /* 0x000fc80000010e03 */
[----:B-----5:R-:W-:Y:S01]  /*5720*/  IADD3 R19, PT, PT, R19, R3, R16 ;  /* 0x0000000313137210 */ /* 0x020fe20007ffe010 */
[----:B------:R-:W5:Y:S01]  /*5730*/  LDL R6, [R6] ;  /* 0x0000000006067983 */ /* 0x000f620000100800 */
[----:B------:R-:W1:Y:S01]  /*5740*/  LDC.U8 R16, c[0x3][0x8a] ;  /* 0x00c02280ff107b82 */ /* 0x000e620000000000 */
[----:B0-----:R-:W-:Y:S01]  /*5750*/  IMAD R27, R26, 0x4, R1 ;  /* 0x000000041a1b7824 */ /* 0x001fe200078e0201 */
[----:B------:R-:W-:Y:S01]  /*5760*/  SHF.L.W.U32.HI R26, R15, 0x18, R15 ;  /* 0x000000180f1a7819 */ /* 0x000fe20000010e0f */
[----:B--2---:R-:W-:-:S03]  /*5770*/  IMAD R12, R12, 0x4, R1 ;  /* 0x000000040c0c7824 */ /* 0x004fc600078e0201 */
[----:B------:R-:W2:Y:S01]  /*5780*/  LDL R15, [R27] ;  /* 0x000000001b0f7983 */ /* 0x000ea20000100800 */
[----:B------:R-:W-:-:S03]  /*5790*/  IMAD.IADD R11, R11, 0x1, R26 ;  /* 0x000000010b0b7824 */ /* 0x000fc600078e021a */
[----:B------:R-:W2:Y:S02]  /*57a0*/  LDL R12, [R12] ;  /* 0x000000000c0c7983 */ /* 0x000ea40000100800 */
[----:B---3--:R-:W-:Y:S02]  /*57b0*/  LOP3.LUT R21, R2, R11, RZ, 0x3c, !PT ;  /* 0x0000000b02157212 */ /* 0x008fe400078e3cff */
[----:B------:R-:W3:Y:S01]  /*57c0*/  LDL R2, [R28] ;  /* 0x000000001c027983 */ /* 0x000ee20000100800 */
[----:B-1----:R-:W-:Y:S01]  /*57d0*/  IMAD R23, R16, 0x4, R1 ;  /* 0x0000000410177824 */ /* 0x002fe200078e0201 */
[----:B------:R-:W-:-:S04]  /*57e0*/  SHF.L.W.U32.HI R16, R21, 0x19, R21 ;  /* 0x0000001915107819 */ /* 0x000fc80000010e15 */
[-C--:B------:R-:W-:Y:S02]  /*57f0*/  IADD3 R21, PT, PT, R16, R17.reuse, R8 ;  /* 0x0000001110157210 */ /* 0x080fe40007ffe008 */
[----:B------:R-:W0:Y:S01]  /*5800*/  LDC.U8 R8, c[0x3][0x8b] ;  /* 0x00c022c0ff087b82 */ /* 0x000e220000000000 */
[----:B------:R-:W-:Y:S02]  /*5810*/  LOP3.LUT R5, R5, R17, RZ, 0x3c, !PT ;  /* 0x0000001105057212 */ /* 0x000fe400078e3cff */
[----:B------:R1:W3:Y:S01]  /*5820*/  LDL R17, [R23] ;  /* 0x0000000017117983 */ /* 0x0002e20000100800 */
[----:B0-----:R-:W-:-:S06]  /*5830*/  IMAD R8, R8, 0x4, R1 ;  /* 0x0000000408087824 */ /* 0x001fcc00078e0201 */
[----:B------:R-:W3:Y:S01]  /*5840*/  LDL R8, [R8] ;  /* 0x0000000008087983 */ /* 0x000ee20000100800 */
[----:B------:R-:W-:-:S04]  /*5850*/  LOP3.LUT R10, R10, R19, RZ, 0x3c, !PT ;  /* 0x000000130a0a7212 */ /* 0x000fc800078e3cff */
[----:B------:R-:W-:-:S05]  /*5860*/  SHF.L.W.U32.HI R10, R10, 0x18, R10 ;  /* 0x000000180a0a7819 */ /* 0x000fca0000010e0a */
[----:B------:R-:W-:Y:S01]  /*5870*/  IMAD.IADD R22, R22, 0x1, R10 ;  /* 0x0000000116167824 */ /* 0x000fe200078e020a */
[----:B------:R-:W-:-:S04]  /*5880*/  SHF.L.W.U32.HI R5, R5, 0x18, R5 ;  /* 0x0000001805057819 */ /* 0x000fc80000010e05 */
[----:B------:R-:W-:Y:S01]  /*5890*/  LOP3.LUT R3, R3, R22, RZ, 0x3c, !PT ;  /* 0x0000001603037212 */ /* 0x000fe200078e3cff */
[----:B-1----:R-:W-:Y:S01]  /*58a0*/  IMAD.IADD R23, R20, 0x1, R5 ;  /* 0x0000000114177824 */ /* 0x002fe200078e0205 */
[----:B------:R-:W-:Y:S02]  /*58b0*/  LOP3.LUT R14, R14, R7, RZ, 0x3c, !PT ;  /* 0x000000070e0e7212 */ /* 0x000fe400078e3cff */
[----:B------:R-:W-:Y:S02]  /*58c0*/  SHF.L.W.U32.HI R3, R3, 0x19, R3 ;  /* 0x0000001903037819 */ /* 0x000fe40000010e03 */
[----:B------:R-:W-:Y:S02]  /*58d0*/  LOP3.LUT R0, R0, R23, RZ, 0x3c, !PT ;  /* 0x0000001700007212 */ /* 0x000fe400078e3cff */
[----:B----4-:R-:W-:Y:S02]  /*58e0*/  IADD3 R7, PT, PT, R3, R7, R4 ;  /* 0x0000000703077210 */ /* 0x010fe40007ffe004 */
[----:B------:R-:W-:-:S02]  /*58f0*/  SHF.L.W.U32.HI R4, R14, 0x18, R14 ;  /* 0x000000180e047819 */ /* 0x000fc40000010e0e */
[----:B------:R-:W-:Y:S02]  /*5900*/  LOP3.LUT R14, R10, R21, RZ, 0x3c, !PT ;  /* 0x000000150a0e7212 */ /* 0x000fe400078e3cff */
[----:B------:R-:W-:Y:S01]  /*5910*/  SHF.L.W.U32.HI R10, R0, 0x19, R0 ;  /* 0x00000019000a7819 */ /* 0x000fe20000010e00 */
[----:B------:R-:W-:Y:S01]  /*5920*/  IMAD.IADD R13, R13, 0x1, R4 ;  /* 0x000000010d0d7824 */ /* 0x000fe200078e0204 */
[----:B------:R-:W-:Y:S02]  /*5930*/  SHF.L.W.U32.HI R0, R14, 0x10, R14 ;  /* 0x000000100e007819 */ /* 0x000fe40000010e0e */
[----:B------:R-:W-:Y:S02]  /*5940*/  LOP3.LUT R26, R26, R7, RZ, 0x3c, !PT ;  /* 0x000000071a1a7212 */ /* 0x000fe400078e3cff */
[----:B-----5:R-:W-:Y:S01]  /*5950*/  IADD3 R27, PT, PT, R10, R19, R6 ;  /* 0x000000130a1b7210 */ /* 0x020fe20007ffe006 */
[----:B------:R-:W-:Y:S01]  /*5960*/  IMAD.IADD R19, R13, 0x1, R0 ;  /* 0x000000010d137824 */ /* 0x000fe200078e0200 */
[----:B------:R-:W-:-:S02]  /*5970*/  SHF.L.W.U32.HI R6, R26, 0x10, R26 ;  /* 0x000000101a067819 */ /* 0x000fc40000010e1a */
[----:B------:R-:W-:Y:S02]  /*5980*/  LOP3.LUT R20, R4, R27, RZ, 0x3c, !PT ;  /* 0x0000001b04147212 */ /* 0x000fe400078e3cff */
[----:B------:R-:W-:Y:S01]  /*5990*/  LOP3.LUT R16, R16, R19, RZ, 0x3c, !PT ;  /* 0x0000001310107212 */ /* 0x000fe200078e3cff */
[----:B------:R-:W-:-:S03]  /*59a0*/  IMAD.IADD R14, R23, 0x1, R6 ;  /* 0x00000001170e7824 */ /* 0x000fc600078e0206 */
[----:B------:R-:W-:Y:S02]  /*59b0*/  SHF.L.W.U32.HI R4, R16, 0x14, R16 ;  /* 0x0000001410047819 */ /* 0x000fe40000010e10 */
[----:B------:R-:W-:Y:S02]  /*59c0*/  SHF.L.W.U32.HI R16, R20, 0x10, R20 ;  /* 0x0000001014107819 */ /* 0x000fe40000010e14 */
[----:B------:R-:W-:Y:S02]  /*59d0*/  LOP3.LUT R3, R3, R14, RZ, 0x3c, !PT ;  /* 0x0000000e03037212 */ /* 0x000fe400078e3cff */
[----:B--2---:R-:W-:Y:S01]  /*59e0*/  IADD3 R21, PT, PT, R21, R4, R12 ;  /* 0x0000000415157210 */ /* 0x004fe20007ffe00c */
[----:B------:R-:W-:Y:S01]  /*59f0*/  IMAD.IADD R11, R11, 0x1, R16 ;  /* 0x000000010b0b7824 */ /* 0x000fe200078e0210 */
[----:B------:R-:W-:Y:S02]  /*5a00*/  SHF.L.W.U32.HI R12, R3, 0x14, R3 ;  /* 0x00000014030c7819 */ /* 0x000fe40000010e03 */
[----:B------:R-:W-:-:S02]  /*5a10*/  LOP3.LUT R0, R0, R21, RZ, 0x3c, !PT ;  /* 0x0000001500007212 */ /* 0x000fc400078e3cff */
[----:B------:R-:W-:Y:S02]  /*5a20*/  IADD3 R15, PT, PT, R7, R12, R15 ;  /* 0x0000000c070f7210 */ /* 0x000fe40007ffe00f */
[----:B------:R-:W-:Y:S02]  /*5a30*/  LOP3.LUT R7, R10, R11, RZ, 0x3c, !PT ;  /* 0x0000000b0a077212 */ /* 0x000fe400078e3cff */
[----:B------:R-:W-:Y:S02]  /*5a40*/  SHF.L.W.U32.HI R10, R0, 0x18, R0 ;  /* 0x00000018000a7819 */ /* 0x000fe40000010e00 */
[----:B------:R-:W-:Y:S02]  /*5a50*/  SHF.L.W.U32.HI R0, R7, 0x14, R7 ;  /* 0x0000001407007819 */ /* 0x000fe40000010e07 */
[----:B------:R-:W-:Y:S02]  /*5a60*/  LOP3.LUT R9, R9, R13, RZ, 0x3c, !PT ;  /* 0x0000000d09097212 */ /* 0x000fe400078e3cff */
[----:B---3--:R-:W-:-:S02]  /*5a70*/  IADD3 R27, PT, PT, R27, R0, R2 ;  /* 0x000000001b1b7210 */ /* 0x008fc40007ffe002 */
[----:B------:R-:W-:-:S04]  /*5a80*/  SHF.L.W.U32.HI R2, R9, 0x19, R9 ;  /* 0x0000001909027819 */ /* 0x000fc80000010e09 */
[----:B------:R-:W-:-:S04]  /*5a90*/  IADD3 R17, PT, PT, R2, R18, R17 ;  /* 0x0000001202117210 */ /* 0x000fc80007ffe011 */
[----:B------:R-:W-:-:S04]  /*5aa0*/  LOP3.LUT R5, R5, R17, RZ, 0x3c, !PT ;  /* 0x0000001105057212 */ /* 0x000fc800078e3cff */
[----:B------:R-:W-:Y:S01]  /*5ab0*/  SHF.L.W.U32.HI R5, R5, 0x10, R5 ;  /* 0x0000001005057819 */ /* 0x000fe20000010e05 */
[----:B------:R-:W-:-:S04]  /*5ac0*/  IMAD.IADD R19, R19, 0x1, R10 ;  /* 0x0000000113137824 */ /* 0x000fc800078e020a */
[----:B------:R-:W-:Y:S01]  /*5ad0*/  IMAD.IADD R9, R22, 0x1, R5 ;  /* 0x0000000116097824 */ /* 0x000fe200078e0205 */
[----:B------:R-:W-:Y:S02]  /*5ae0*/  LOP3.LUT R3, R6, R15, RZ, 0x3c, !PT ;  /* 0x0000000f06037212 */ /* 0x000fe400078e3cff */
[----:B------:R-:W-:Y:S02]  /*5af0*/  LOP3.LUT R4, R4, R19, RZ, 0x3c, !PT ;  /* 0x0000001304047212 */ /* 0x000fe400078e3cff */
[----:B------:R-:W-:Y:S02]  /*5b00*/  LOP3.LUT R2, R2, R9, RZ, 0x3c, !PT ;  /* 0x0000000902027212 */ /* 0x000fe400078e3cff */
[----:B------:R-:W-:Y:S02]  /*5b10*/  SHF.L.W.U32.HI R3, R3, 0x18, R3 ;  /* 0x0000001803037819 */ /* 0x000fe40000010e03 */
[----:B------:R-:W-:Y:S02]  /*5b20*/  SHF.L.W.U32.HI R2, R2, 0x14, R2 ;  /* 0x0000001402027819 */ /* 0x000fe40000010e02 */
[----:B------:R-:W-:-:S02]  /*5b30*/  SHF.L.W.U32.HI R4, R4, 0x19, R4 ;  /* 0x0000001904047819 */ /* 0x000fc40000010e04 */
[----:B------:R-:W-:Y:S01]  /*5b40*/  LOP3.LUT R15, R15, R19, RZ, 0x3c, !PT ;  /* 0x000000130f0f7212 */ /* 0x000fe200078e3cff */
[----:B------:R-:W-:Y:S01]  /*5b50*/  IMAD.IADD R14, R14, 0x1, R3 ;  /* 0x000000010e0e7824 */ /* 0x000fe200078e0203 */
[----:B------:R-:W-:Y:S02]  /*5b60*/  IADD3 R8, PT, PT, R17, R2, R8 ;  /* 0x0000000211087210 */ /* 0x000fe40007ffe008 */
[----:B------:R-:W-:Y:S02]  /*5b70*/  LOP3.LUT R3, R4, R3, RZ, 0x3c, !PT ;  /* 0x0000000304037212 */ /* 0x000fe400078e3cff */
[----:B------:R-:W-:Y:S02]  /*5b80*/  SHF.R.U32.HI R4, RZ, 0x18, R15 ;  /* 0x00000018ff047819 */ /* 0x000fe4000001160f */
[----:B------:R-:W-:Y:S02]  /*5b90*/  LOP3.LUT R16, R16, R27, RZ, 0x3c, !PT ;  /* 0x0000001b10107212 */ /* 0x000fe400078e3cff */
[----:B------:R-:W-:Y:S01]  /*5ba0*/  LOP3.LUT R5, R5, R8, RZ, 0x3c, !PT ;  /* 0x0000000805057212 */ /* 0x000fe200078e3cff */
[----:B------:R0:W-:Y:S01]  /*5bb0*/  STG.E.U8 desc[UR10][R24.64+0xb], R4 ;  /* 0x00000b0418007986 */ /* 0x0001e2000c10110a */
[----:B------:R-:W-:-:S02]  /*5bc0*/  LOP3.LUT R12, R12, R14, RZ, 0x3c, !PT ;  /* 0x0000000e0c0c7212 */ /* 0x000fc400078e3cff */
[----:B------:R-:W-:Y:S02]  /*5bd0*/  LOP3.LUT R21, R21, R14, RZ, 0x3c, !PT ;  /* 0x0000000e15157212 */ /* 0x000fe400078e3cff */
[----:B------:R-:W-:Y:S01]  /*5be0*/  SHF.L.W.U32.HI R16, R16, 0x18, R16 ;  /* 0x0000001810107819 */ /* 0x000fe20000010e10 */
[----:B------:R1:W-:Y:S01]  /*5bf0*/  STG.E.U8 desc[UR10][R24.64+0x8], R15 ;  /* 0x0000080f18007986 */ /* 0x0003e2000c10110a */
[----:B------:R-:W-:Y:S02]  /*5c00*/  SHF.L.W.U32.HI R7, R12, 0x19, R12 ;  /* 0x000000190c077819 */ /* 0x000fe40000010e0c */
[----:B------:R-:W-:Y:S02]  /*5c10*/  SHF.R.U32.HI R23, RZ, 0x8, R15 ;  /* 0x00000008ff177819 */ /* 0x000fe4000001160f */
[----:B0-----:R-:W-:Y:S02]  /*5c20*/  SHF.L.W.U32.HI R4, R5, 0x18, R5 ;  /* 0x0000001805047819 */ /* 0x001fe40000010e05 */
[----:B------:R-:W-:Y:S01]  /*5c30*/  SHF.R.U32.HI R29, RZ, 0x10, R15 ;  /* 0x00000010ff1d7819 */ /* 0x000fe2000001160f */
[----:B------:R-:W-:Y:S01]  /*5c40*/  IMAD.IADD R11, R11, 0x1, R16 ;  /* 0x000000010b0b7824 */ /* 0x000fe200078e0210 */
[--C-:B------:R-:W-:Y:S01]  /*5c50*/  SHF.R.U32.HI R13, RZ, 0x8, R21.reuse ;  /* 0x00000008ff0d7819 */ /* 0x100fe20000011615 */
[----:B------:R-:W-:Y:S01]  /*5c60*/  IMAD.IADD R9, R9, 0x1, R4 ;  /* 0x0000000109097824 */ /* 0x000fe200078e0204 */
[----:B-1----:R-:W-:-:S02]  /*5c70*/  SHF.R.U32.HI R15, RZ, 0x10, R21 ;  /* 0x00000010ff0f7819 */ /* 0x002fc40000011615 */
[----:B------:R-:W-:Y:S01]  /*5c80*/  LOP3.LUT R7, R7, R10, RZ, 0x3c, !PT ;  /* 0x0000000a07077212 */ /* 0x000fe200078e3cff */
[----:B------:R0:W-:Y:S01]  /*5c90*/  STG.E.U8 desc[UR10][R24.64+0x1], R13 ;  /* 0x0000010d18007986 */ /* 0x0001e2000c10110a */
[----:B------:R-:W-:Y:S02]  /*5ca0*/  LOP3.LUT R0, R0, R11, RZ, 0x3c, !PT ;  /* 0x0000000b00007212 */ /* 0x000fe400078e3cff */
[----:B------:R-:W-:Y:S01]  /*5cb0*/  LOP3.LUT R2, R2, R9, RZ, 0x3c, !PT ;  /* 0x0000000902027212 */ /* 0x000fe200078e3cff */
[----:B------:R1:W-:Y:S01]  /*5cc0*/  STG.E.U8 desc[UR10][R24.64+0x2], R15 ;  /* 0x0000020f18007986 */ /* 0x0003e2000c10110a */
[----:B------:R-:W-:Y:S02]  /*5cd0*/  SHF.R.U32.HI R19, RZ, 0x18, R21 ;  /* 0x00000018ff137819 */ /* 0x000fe40000011615 */
[----:B------:R-:W-:Y:S01]  /*5ce0*/  SHF.R.U32.HI R5, RZ, 0x18, R7 ;  /* 0x00000018ff057819 */ /* 0x000fe20000011607 */
[----:B------:R2:W-:Y:S01]  /*5cf0*/  STG.E.U8 desc[UR10][R24.64+0x9], R23 ;  /* 0x0000091718007986 */ /* 0x0005e2000c10110a */
[----:B------:R-:W-:-:S02]  /*5d00*/  LOP3.LUT R11, R8, R11, RZ, 0x3c, !PT ;  /* 0x0000000b080b7212 */ /* 0x000fc400078e3cff */
[--C-:B0-----:R-:W-:Y:S01]  /*5d10*/  SHF.R.U32.HI R13, RZ, 0x8, R7.reuse ;  /* 0x00000008ff0d7819 */ /* 0x101fe20000011607 */
[----:B------:R0:W-:Y:S01]  /*5d20*/  STG.E.U8 desc[UR10][R24.64+0xa], R29 ;  /* 0x00000a1d18007986 */ /* 0x0001e2000c10110a */
[----:B-1----:R-:W-:-:S03]  /*5d30*/  SHF.R.U32.HI R15, RZ, 0x10, R7 ;  /* 0x00000010ff0f7819 */ /* 0x002fc60000011607 */
[----:B------:R1:W-:Y:S01]  /*5d40*/  STG.E.U8 desc[UR10][R24.64], R21 ;  /* 0x0000001518007986 */ /* 0x0003e2000c10110a */
[----:B------:R-:W-:Y:S02]  /*5d50*/  SHF.L.W.U32.HI R2, R2, 0x19, R2 ;  /* 0x0000001902027819 */ /* 0x000fe40000010e02 */
[--C-:B--2---:R-:W-:Y:S01]  /*5d60*/  SHF.R.U32.HI R23, RZ, 0x8, R3.reuse ;  /* 0x00000008ff177819 */ /* 0x104fe20000011603 */
[----:B------:R2:W-:Y:S01]  /*5d70*/  STG.E.U8 desc[UR10][R24.64+0x14], R3 ;  /* 0x0000140318007986 */ /* 0x0005e2000c10110a */
[----:B------:R-:W-:Y:S02]  /*5d80*/  LOP3.LUT R9, R27, R9, RZ, 0x3c, !PT ;  /* 0x000000091b097212 */ /* 0x000fe400078e3cff */
[--C-:B0-----:R-:W-:Y:S01]  /*5d90*/  SHF.R.U32.HI R29, RZ, 0x18, R3.reuse ;  /* 0x00000018ff1d7819 */ /* 0x101fe20000011603 */
[----:B------:R0:W-:Y:S01]  /*5da0*/  STG.E.U8 desc[UR10][R24.64+0x1d], R13 ;  /* 0x00001d0d18007986 */ /* 0x0001e2000c10110a */
[----:B-1----:R-:W-:-:S03]  /*5db0*/  SHF.R.U32.HI R21, RZ, 0x10, R3 ;  /* 0x00000010ff157819 */ /* 0x002fc60000011603 */
[----:B------:R1:W-:Y:S01]  /*5dc0*/  STG.E.U8 desc[UR10][R24.64+0x1c], R7 ;  /* 0x00001c0718007986 */ /* 0x0003e2000c10110a */
[----:B--2---:R-:W-:-:S03]  /*5dd0*/  SHF.L.W.U32.HI R3, R0, 0x19, R0 ;  /* 0x0000001900037819 */ /* 0x004fc60000010e00 */
[----:B------:R2:W-:Y:S01]  /*5de0*/  STG.E.U8 desc[UR10][R24.64+0x1e], R15 ;  /* 0x00001e0f18007986 */ /* 0x0005e2000c10110a */
[----:B0-----:R-:W-:-:S03]  /*5df0*/  SHF.R.U32.HI R13, RZ, 0x10, R11 ;  /* 0x00000010ff0d7819 */ /* 0x001fc6000001160b */
[----:B------:R0:W-:Y:S01]  /*5e00*/  STG.E.U8 desc[UR10][R24.64+0x1f], R5 ;  /* 0x00001f0518007986 */ /* 0x0001e2000c10110a */
[----:B------:R-:W-:Y:S02]  /*5e10*/  LOP3.LUT R3, R3, R4, RZ, 0x3c, !PT ;  /* 0x0000000403037212 */ /* 0x000fe400078e3cff */
[--C-:B-1----:R-:W-:Y:S02]  /*5e20*/  SHF.R.U32.HI R7, RZ, 0x8, R11.reuse ;  /* 0x00000008ff077819 */ /* 0x102fe4000001160b */
[----:B--2---:R-:W-:Y:S01]  /*5e30*/  SHF.R.U32.HI R15, RZ, 0x18, R11 ;  /* 0x00000018ff0f7819 */ /* 0x004fe2000001160b */
[----:B------:R1:W-:Y:S01]  /*5e40*/  STG.E.U8 desc[UR10][R24.64+0x3], R19 ;  /* 0x0000031318007986 */ /* 0x0003e2000c10110a */
[--C-:B------:R-:W-:Y:S02]  /*5e50*/  SHF.R.U32.HI R17, RZ, 0x8, R9.reuse ;  /* 0x00000008ff117819 */ /* 0x100fe40000011609 */
[----:B0-----:R-:W-:Y:S01]  /*5e60*/  LOP3.LUT R5, R2, R16, RZ, 0x3c, !PT ;  /* 0x0000001002057212 */ /* 0x001fe200078e3cff */
[----:B------:R0:W-:Y:S04]  /*5e70*/  STG.E.U8 desc[UR10][R24.64+0x4], R11 ;  /* 0x0000040b18007986 */ /* 0x0001e8000c10110a */
[----:B------:R2:W-:Y:S01]  /*5e80*/  STG.E.U8 desc[UR10][R24.64+0x15], R23 ;  /* 0x0000151718007986 */ /* 0x0005e2000c10110a */
[----:B-1----:R-:W-:-:S03]  /*5e90*/  SHF.R.U32.HI R19, RZ, 0x18, R9 ;  /* 0x00000018ff137819 */ /* 0x002fc60000011609 */
[----:B------:R1:W-:Y:S04]  /*5ea0*/  STG.E.U8 desc[UR10][R24.64+0x16], R21 ;  /* 0x0000161518007986 */ /* 0x0003e8000c10110a */
[----:B------:R3:W-:Y:S01]  /*5eb0*/  STG.E.U8 desc[UR10][R24.64+0x5], R7 ;  /* 0x0000050718007986 */ /* 0x0007e2000c10110a */
[----:B0-----:R-:W-:-:S03]  /*5ec0*/  SHF.R.U32.HI R11, RZ, 0x10, R9 ;  /* 0x00000010ff0b7819 */ /* 0x001fc60000011609 */
[----:B------:R0:W-:Y:S01]  /*5ed0*/  STG.E.U8 desc[UR10][R24.64+0x6], R13 ;  /* 0x0000060d18007986 */ /* 0x0001e2000c10110a */
[----:B--2---:R-:W-:-:S03]  /*5ee0*/  SHF.R.U32.HI R23, RZ, 0x18, R5 ;  /* 0x00000018ff177819 */ /* 0x004fc60000011605 */
[----:B------:R2:W-:Y:S01]  /*5ef0*/  STG.E.U8 desc[UR10][R24.64+0x7], R15 ;  /* 0x0000070f18007986 */ /* 0x0005e2000c10110a */
[----:B-1----:R-:W-:-:S03]  /*5f00*/  SHF.R.U32.HI R21, RZ, 0x8, R3 ;  /* 0x00000008ff157819 */ /* 0x002fc60000011603 */
[----:B------:R1:W-:Y:S01]  /*5f10*/  STG.E.U8 desc[UR10][R24.64+0xc], R9 ;  /* 0x00000c0918007986 */ /* 0x0003e2000c10110a */
[--C-:B---3--:R-:W-:Y:S02]  /*5f20*/  SHF.R.U32.HI R7, RZ, 0x10, R3.reuse ;  /* 0x00000010ff077819 */ /* 0x108fe40000011603 */
[----:B0-----:R-:W-:Y:S02]  /*5f30*/  SHF.R.U32.HI R13, RZ, 0x18, R3 ;  /* 0x00000018ff0d7819 */ /* 0x001fe40000011603 */
[--C-:B--2---:R-:W-:Y:S02]  /*5f40*/  SHF.R.U32.HI R15, RZ, 0x10, R5.reuse ;  /* 0x00000010ff0f7819 */ /* 0x104fe40000011605 */
[----:B-1----:R-:W-:Y:S01]  /*5f50*/  SHF.R.U32.HI R9, RZ, 0x8, R5 ;  /* 0x00000008ff097819 */ /* 0x002fe20000011605 */
[----:B------:R-:W-:Y:S04]  /*5f60*/  STG.E.U8 desc[UR10][R24.64+0x17], R29 ;  /* 0x0000171d18007986 */ /* 0x000fe8000c10110a */
        /* <DEDUP_REMOVED lines=10> */
[----:B------:R-:W-:Y:S01]  /*6010*/  STG.E.U8 desc[UR10][R24.64+0x1b], R23 ;  /* 0x00001b1718007986 */ /* 0x000fe2000c10110a */
[----:B------:R-:W-:Y:S05]  /*6020*/  EXIT ;  /* 0x000000000000794d */ /* 0x000fea0003800000 */
.L_x_57:
        /* <DEDUP_REMOVED lines=13> */
.L_x_62:


//--------------------- .nv.shared.reserved.0     --------------------------
	.section	.nv.shared.reserved.0,"aw",@nobits
	.weak		__nv_reservedSMEM_offset_0_alias
	.size		__nv_reservedSMEM_offset_0_alias, 0, 64
	.other		__nv_reservedSMEM_offset_0_alias,@"STO_CUDA_RESERVED_SHARED STV_DEFAULT"
__nv_reservedSMEM_offset_0_alias:
	.zero		0
	.zero		64


//--------------------- .nv.constant0._Z17genetic_operatorsPKhPKfPhPjjjf --------------------------
	.section	.nv.constant0._Z17genetic_operatorsPKhPKfPhPjjjf,"a",@progbits
	.sectionflags	@""
	.align	4
.nv.constant0._Z17genetic_operatorsPKhPKfPhPjjjf:
	.zero		940


//--------------------- .nv.constant0._Z16evaluate_fitnessPKhS0_Pfj --------------------------
	.section	.nv.constant0._Z16evaluate_fitnessPKhS0_Pfj,"a",@progbits
	.sectionflags	@""
	.align	4
.nv.constant0._Z16evaluate_fitnessPKhS0_Pfj:
	.zero		924


//--------------------- .nv.constant0._Z17blake3_hash_batchPKhjS0_jPhj --------------------------
	.section	.nv.constant0._Z17blake3_hash_batchPKhjS0_jPhj,"a",@progbits
	.sectionflags	@""
	.align	4
.nv.constant0._Z17blake3_hash_batchPKhjS0_jPhj:
	.zero		940


//--------------------- SYMBOLS --------------------------

	.type		.nv.reservedSmem.offset0,@object
	.size		.nv.reservedSmem.offset0,0x4
